	.headerflags	@"EF_CUDA_TEXMODE_UNIFIED EF_CUDA_64BIT_ADDRESS EF_CUDA_ACCELERATORS EF_CUDA_SM90 EF_CUDA_VIRTUAL_SM(EF_CUDA_SM90)"
	.elftype	@"ET_EXEC"


//--------------------- .nv.info                  --------------------------
	.section	.nv.info,"",@"SHT_CUDA_INFO"
	.align	4


	//----- nvinfo : EIATTR_REGCOUNT
	.align		4
        /*0000*/ 	.byte	0x04, 0x2f
        /*0002*/ 	.short	(.L_3 - .L_2)
	.align		4
.L_2:
        /*0004*/ 	.word	index@(triton_poi_fused_cat_13)
        /*0008*/ 	.word	0x00000060


	//----- nvinfo : EIATTR_MIN_STACK_SIZE
	.align		4
.L_3:
        /*000c*/ 	.byte	0x04, 0x12
        /*000e*/ 	.short	(.L_5 - .L_4)
	.align		4
.L_4:
        /*0010*/ 	.word	index@(triton_poi_fused_cat_13)
        /*0014*/ 	.word	0x00000000


	//----- nvinfo : EIATTR_FRAME_SIZE
	.align		4
.L_5:
        /*0018*/ 	.byte	0x04, 0x11
        /*001a*/ 	.short	(.L_7 - .L_6)
	.align		4
.L_6:
        /*001c*/ 	.word	index@(triton_poi_fused_cat_13)
        /*0020*/ 	.word	0x00000000


	//----- nvinfo : EIATTR_MIN_STACK_SIZE
	.align		4
.L_7:
        /*0024*/ 	.byte	0x04, 0x12
        /*0026*/ 	.short	(.L_9 - .L_8)
	.align		4
.L_8:
        /*0028*/ 	.word	index@(triton_poi_fused_cat_13)
        /*002c*/ 	.word	0x00000000
.L_9:


//--------------------- .nv.info.triton_poi_fused_cat_13 --------------------------
	.section	.nv.info.triton_poi_fused_cat_13,"",@"SHT_CUDA_INFO"
	.sectionflags	@""
	.align	4


	//----- nvinfo : EIATTR_CUDA_API_VERSION
	.align		4
        /*0000*/ 	.byte	0x04, 0x37
        /*0002*/ 	.short	(.L_11 - .L_10)
.L_10:
        /*0004*/ 	.word	0x0000007c


	//----- nvinfo : EIATTR_KPARAM_INFO
	.align		4
.L_11:
        /*0008*/ 	.byte	0x04, 0x17
        /*000a*/ 	.short	(.L_13 - .L_12)
.L_12:
        /*000c*/ 	.word	0x00000000
        /*0010*/ 	.short	0x000b
        /*0012*/ 	.short	0x0058
        /*0014*/ 	.byte	0x00, 0xf0, 0x11, 0x00


	//----- nvinfo : EIATTR_KPARAM_INFO
	.align		4
.L_13:
        /*0018*/ 	.byte	0x04, 0x17
        /*001a*/ 	.short	(.L_15 - .L_14)
.L_14:
        /*001c*/ 	.word	0x00000000
        /*0020*/ 	.short	0x000a
        /*0022*/ 	.short	0x0050
        /*0024*/ 	.byte	0x00, 0xf4, 0x21, 0x00


	//----- nvinfo : EIATTR_KPARAM_INFO
	.align		4
.L_15:
        /*0028*/ 	.byte	0x04, 0x17
        /*002a*/ 	.short	(.L_17 - .L_16)
.L_16:
        /*002c*/ 	.word	0x00000000
        /*0030*/ 	.short	0x0009
        /*0032*/ 	.short	0x0048
        /*0034*/ 	.byte	0x00, 0xf4, 0x21, 0x00


	//----- nvinfo : EIATTR_KPARAM_INFO
	.align		4
.L_17:
        /*0038*/ 	.byte	0x04, 0x17
        /*003a*/ 	.short	(.L_19 - .L_18)
.L_18:
        /*003c*/ 	.word	0x00000000
        /*0040*/ 	.short	0x0008
        /*0042*/ 	.short	0x0040
        /*0044*/ 	.byte	0x00, 0xf4, 0x21, 0x00


	//----- nvinfo : EIATTR_KPARAM_INFO
	.align		4
.L_19:
        /*0048*/ 	.byte	0x04, 0x17
        /*004a*/ 	.short	(.L_21 - .L_20)
.L_20:
        /*004c*/ 	.word	0x00000000
        /*0050*/ 	.short	0x0007
        /*0052*/ 	.short	0x0038
        /*0054*/ 	.byte	0x00, 0xf4, 0x21, 0x00


	//----- nvinfo : EIATTR_KPARAM_INFO
	.align		4
.L_21:
        /*0058*/ 	.byte	0x04, 0x17
        /*005a*/ 	.short	(.L_23 - .L_22)
.L_22:
        /*005c*/ 	.word	0x00000000
        /*0060*/ 	.short	0x0006
        /*0062*/ 	.short	0x0030
        /*0064*/ 	.byte	0x00, 0xf4, 0x21, 0x00


	//----- nvinfo : EIATTR_KPARAM_INFO
	.align		4
.L_23:
        /*0068*/ 	.byte	0x04, 0x17
        /*006a*/ 	.short	(.L_25 - .L_24)
.L_24:
        /*006c*/ 	.word	0x00000000
        /*0070*/ 	.short	0x0005
        /*0072*/ 	.short	0x0028
        /*0074*/ 	.byte	0x00, 0xf4, 0x21, 0x00


	//----- nvinfo : EIATTR_KPARAM_INFO
	.align		4
.L_25:
        /*0078*/ 	.byte	0x04, 0x17
        /*007a*/ 	.short	(.L_27 - .L_26)
.L_26:
        /*007c*/ 	.word	0x00000000
        /*0080*/ 	.short	0x0004
        /*0082*/ 	.short	0x0020
        /*0084*/ 	.byte	0x00, 0xf4, 0x21, 0x00


	//----- nvinfo : EIATTR_KPARAM_INFO
	.align		4
.L_27:
        /*0088*/ 	.byte	0x04, 0x17
        /*008a*/ 	.short	(.L_29 - .L_28)
.L_28:
        /*008c*/ 	.word	0x00000000
        /*0090*/ 	.short	0x0003
        /*0092*/ 	.short	0x0018
        /*0094*/ 	.byte	0x00, 0xf4, 0x21, 0x00


	//----- nvinfo : EIATTR_KPARAM_INFO
	.align		4
.L_29:
        /*0098*/ 	.byte	0x04, 0x17
        /*009a*/ 	.short	(.L_31 - .L_30)
.L_30:
        /*009c*/ 	.word	0x00000000
        /*00a0*/ 	.short	0x0002
        /*00a2*/ 	.short	0x0010
        /*00a4*/ 	.byte	0x00, 0xf4, 0x21, 0x00


	//----- nvinfo : EIATTR_KPARAM_INFO
	.align		4
.L_31:
        /*00a8*/ 	.byte	0x04, 0x17
        /*00aa*/ 	.short	(.L_33 - .L_32)
.L_32:
        /*00ac*/ 	.word	0x00000000
        /*00b0*/ 	.short	0x0001
        /*00b2*/ 	.short	0x0008
        /*00b4*/ 	.byte	0x00, 0xf4, 0x21, 0x00


	//----- nvinfo : EIATTR_KPARAM_INFO
	.align		4
.L_33:
        /*00b8*/ 	.byte	0x04, 0x17
        /*00ba*/ 	.short	(.L_35 - .L_34)
.L_34:
        /*00bc*/ 	.word	0x00000000
        /*00c0*/ 	.short	0x0000
        /*00c2*/ 	.short	0x0000
        /*00c4*/ 	.byte	0x00, 0xf4, 0x21, 0x00


	//----- nvinfo : EIATTR_SPARSE_MMA_MASK
	.align		4
.L_35:
        /*00c8*/ 	.byte	0x03, 0x50
        /*00ca*/ 	.short	0x0000


	//----- nvinfo : EIATTR_MAXREG_COUNT
	.align		4
        /*00cc*/ 	.byte	0x03, 0x1b
        /*00ce*/ 	.short	0x00ff


	//----- nvinfo : EIATTR_EXIT_INSTR_OFFSETS
	.align		4
        /*00d0*/ 	.byte	0x04, 0x1c
        /*00d2*/ 	.short	(.L_37 - .L_36)


	//   ....[0]....
.L_36:
        /*00d4*/ 	.word	0x00002850


	//   ....[1]....
        /*00d8*/ 	.word	0x00002870


	//----- nvinfo : EIATTR_REQNTID
	.align		4
.L_37:
        /*00dc*/ 	.byte	0x04, 0x10
        /*00de*/ 	.short	(.L_39 - .L_38)
.L_38:
        /*00e0*/ 	.word	0x00000080
        /*00e4*/ 	.word	0x00000001
        /*00e8*/ 	.word	0x00000001


	//----- nvinfo : EIATTR_CBANK_PARAM_SIZE
	.align		4
.L_39:
        /*00ec*/ 	.byte	0x03, 0x19
        /*00ee*/ 	.short	0x005c


	//----- nvinfo : EIATTR_PARAM_CBANK
	.align		4
        /*00f0*/ 	.byte	0x04, 0x0a
        /*00f2*/ 	.short	(.L_41 - .L_40)
	.align		4
.L_40:
        /*00f4*/ 	.word	index@(.nv.constant0.triton_poi_fused_cat_13)
        /*00f8*/ 	.short	0x0210
        /*00fa*/ 	.short	0x005c


	//----- nvinfo : EIATTR_SW_WAR
	.align		4
.L_41:
        /*00fc*/ 	.byte	0x04, 0x36
        /*00fe*/ 	.short	(.L_43 - .L_42)
.L_42:
        /*0100*/ 	.word	0x00000008
.L_43:


//--------------------- .nv.callgraph             --------------------------
	.section	.nv.callgraph,"",@"SHT_CUDA_CALLGRAPH"
	.align	4
	.sectionentsize	8
	.align		4
        /*0000*/ 	.word	0x00000000
	.align		4
        /*0004*/ 	.word	0xffffffff
	.align		4
        /*0008*/ 	.word	0x00000000
	.align		4
        /*000c*/ 	.word	0xfffffffe
	.align		4
        /*0010*/ 	.word	0x00000000
	.align		4
        /*0014*/ 	.word	0xfffffffd
	.align		4
        /*0018*/ 	.word	0x00000000
	.align		4
        /*001c*/ 	.word	0xfffffffc


//--------------------- .nv.constant4             --------------------------
	.section	.nv.constant4,"a",@progbits
	.align	8
	.align		8
.nv.constant4:
        /*0000*/ 	.dword	_$_str
	.align		8
        /*0008*/ 	.dword	_$_str_$_2


//--------------------- .text.triton_poi_fused_cat_13 --------------------------
	.section	.text.triton_poi_fused_cat_13,"ax",@progbits
	.align	128
        .global         triton_poi_fused_cat_13
        .type           triton_poi_fused_cat_13,@function
        .size           triton_poi_fused_cat_13,(.L_x_1 - triton_poi_fused_cat_13)
        .other          triton_poi_fused_cat_13,@"STO_CUDA_ENTRY STV_DEFAULT"
triton_poi_fused_cat_13:
.text.triton_poi_fused_cat_13:
[----:B------:R-:W0:Y:S01]  /*0000*/  LDC R1, c[0x0][0x28] ;  /* 0x00000a00ff017b82 */ /* 0x000e220000000800 */
[----:B------:R-:W1:Y:S01]  /*0010*/  S2R R0, SR_TID.X ;  /* 0x0000000000007919 */ /* 0x000e620000002100 */
[----:B------:R-:W-:Y:S01]  /*0020*/  CS2R R26, SRZ ;  /* 0x00000000001a7805 */ /* 0x000fe2000001ff00 */
[----:B------:R-:W-:Y:S01]  /*0030*/  IMAD.MOV.U32 R83, RZ, RZ, RZ ;  /* 0x000000ffff537224 */ /* 0x000fe200078e00ff */
[----:B------:R-:W-:Y:S01]  /*0040*/  ULDC.64 UR4, c[0x0][0x208] ;  /* 0x0000820000047ab9 */ /* 0x000fe20000000a00 */
[----:B------:R-:W2:Y:S01]  /*0050*/  S2R R7, SR_CTAID.X ;  /* 0x0000000000077919 */ /* 0x000ea20000002500 */
[----:B------:R-:W-:Y:S02]  /*0060*/  CS2R R34, SRZ ;  /* 0x0000000000227805 */ /* 0x000fe4000001ff00 */
[----:B------:R-:W-:Y:S02]  /*0070*/  CS2R R52, SRZ ;  /* 0x0000000000347805 */ /* 0x000fe4000001ff00 */
[----:B------:R-:W-:-:S02]  /*0080*/  CS2R R56, SRZ ;  /* 0x0000000000387805 */ /* 0x000fc4000001ff00 */
[----:B------:R-:W-:Y:S01]  /*0090*/  CS2R R28, SRZ ;  /* 0x00000000001c7805 */ /* 0x000fe2000001ff00 */
[----:B------:R-:W3:Y:S01]  /*00a0*/  LDC.64 R30, c[0x0][0x218] ;  /* 0x00008600ff1e7b82 */ /* 0x000ee20000000a00 */
[----:B------:R-:W-:Y:S02]  /*00b0*/  CS2R R54, SRZ ;  /* 0x0000000000367805 */ /* 0x000fe4000001ff00 */
[----:B------:R-:W-:Y:S02]  /*00c0*/  CS2R R70, SRZ ;  /* 0x0000000000467805 */ /* 0x000fe4000001ff00 */
[----:B------:R-:W-:Y:S02]  /*00d0*/  CS2R R68, SRZ ;  /* 0x0000000000447805 */ /* 0x000fe4000001ff00 */
[----:B------:R-:W-:Y:S02]  /*00e0*/  CS2R R50, SRZ ;  /* 0x0000000000327805 */ /* 0x000fe4000001ff00 */
[----:B------:R-:W-:-:S02]  /*00f0*/  CS2R R64, SRZ ;  /* 0x0000000000407805 */ /* 0x000fc4000001ff00 */
[----:B------:R-:W-:Y:S01]  /*0100*/  CS2R R62, SRZ ;  /* 0x00000000003e7805 */ /* 0x000fe2000001ff00 */
[----:B------:R-:W-:Y:S01]  /*0110*/  IMAD.MOV.U32 R72, RZ, RZ, RZ ;  /* 0x000000ffff487224 */ /* 0x000fe200078e00ff */
[----:B------:R-:W-:Y:S01]  /*0120*/  CS2R R66, SRZ ;  /* 0x0000000000427805 */ /* 0x000fe2000001ff00 */
[----:B------:R-:W-:Y:S01]  /*0130*/  IMAD.MOV.U32 R81, RZ, RZ, RZ ;  /* 0x000000ffff517224 */ /* 0x000fe200078e00ff */
[----:B------:R-:W-:Y:S01]  /*0140*/  ULDC.64 UR6, c[0x0][0x238] ;  /* 0x00008e0000067ab9 */ /* 0x000fe20000000a00 */
[----:B-1----:R-:W-:-:S05]  /*0150*/  IMAD.SHL.U32 R0, R0, 0x4, RZ ;  /* 0x0000000400007824 */ /* 0x002fca00078e00ff */
[----:B------:R-:W-:-:S05]  /*0160*/  LOP3.LUT R0, R0, 0x1fc, RZ, 0xc0, !PT ;  /* 0x000001fc00007812 */ /* 0x000fca00078ec0ff */
[----:B--2---:R-:W-:-:S04]  /*0170*/  IMAD R7, R7, 0x400, R0 ;  /* 0x0000040007077824 */ /* 0x004fc800078e0200 */
[----:B------:R-:W-:-:S04]  /*0180*/  IMAD.HI R0, R7, 0x60f25deb, RZ ;  /* 0x60f25deb07007827 */ /* 0x000fc800078e02ff */
[C---:B------:R-:W-:Y:S01]  /*0190*/  VIADD R41, R7.reuse, 0x1 ;  /* 0x0000000107297836 */ /* 0x040fe20000000000 */
[----:B------:R-:W-:Y:S01]  /*01a0*/  SHF.R.U32.HI R3, RZ, 0x1f, R0 ;  /* 0x0000001fff037819 */ /* 0x000fe20000011600 */
[C---:B------:R-:W-:Y:S02]  /*01b0*/  VIADD R73, R7.reuse, 0x2 ;  /* 0x0000000207497836 */ /* 0x040fe40000000000 */
[----:B------:R-:W-:Y:S01]  /*01c0*/  IMAD.HI R75, R7, 0x4d8eb189, RZ ;  /* 0x4d8eb189074b7827 */ /* 0x000fe200078e02ff */
[----:B------:R-:W-:-:S03]  /*01d0*/  LEA.HI.SX32 R0, R0, R3, 0x18 ;  /* 0x0000000300007211 */ /* 0x000fc600078fc2ff */
[----:B------:R-:W-:Y:S01]  /*01e0*/  IMAD.HI R2, R41, 0x60f25deb, RZ ;  /* 0x60f25deb29027827 */ /* 0x000fe200078e02ff */
[----:B------:R-:W-:-:S03]  /*01f0*/  SHF.R.U32.HI R8, RZ, 0x1f, R75 ;  /* 0x0000001fff087819 */ /* 0x000fc6000001164b */
[----:B------:R-:W-:Y:S01]  /*0200*/  IMAD.HI R4, R73, 0x60f25deb, RZ ;  /* 0x60f25deb49047827 */ /* 0x000fe200078e02ff */
[----:B------:R-:W-:Y:S02]  /*0210*/  SHF.R.U32.HI R3, RZ, 0x1f, R2 ;  /* 0x0000001fff037819 */ /* 0x000fe40000011602 */
[----:B------:R-:W-:Y:S01]  /*0220*/  LEA.HI.SX32 R75, R75, R8, 0x10 ;  /* 0x000000084b4b7211 */ /* 0x000fe200078f82ff */
[C---:B------:R-:W-:Y:S01]  /*0230*/  VIADD R49, R7.reuse, 0x3 ;  /* 0x0000000307317836 */ /* 0x040fe20000000000 */
[----:B------:R-:W-:Y:S01]  /*0240*/  SHF.R.U32.HI R5, RZ, 0x1f, R4 ;  /* 0x0000001fff057819 */ /* 0x000fe20000011604 */
[----:B------:R-:W-:Y:S01]  /*0250*/  VIADD R46, R7, 0x201 ;  /* 0x00000201072e7836 */ /* 0x000fe20000000000 */
[----:B------:R-:W-:Y:S01]  /*0260*/  LEA.HI.SX32 R8, R2, R3, 0x18 ;  /* 0x0000000302087211 */ /* 0x000fe200078fc2ff */
[----:B------:R-:W-:Y:S01]  /*0270*/  IMAD.HI R6, R49, 0x60f25deb, RZ ;  /* 0x60f25deb31067827 */ /* 0x000fe200078e02ff */
[----:B------:R-:W-:-:S03]  /*0280*/  LEA.HI.SX32 R10, R4, R5, 0x18 ;  /* 0x00000005040a7211 */ /* 0x000fc600078fc2ff */
[----:B------:R-:W-:Y:S01]  /*0290*/  IMAD.HI R4, R46, 0x60f25deb, RZ ;  /* 0x60f25deb2e047827 */ /* 0x000fe200078e02ff */
[----:B------:R-:W-:-:S03]  /*02a0*/  SHF.R.U32.HI R3, RZ, 0x1f, R6 ;  /* 0x0000001fff037819 */ /* 0x000fc60000011606 */
[C---:B------:R-:W-:Y:S01]  /*02b0*/  VIADD R11, R7.reuse, 0x200 ;  /* 0x00000200070b7836 */ /* 0x040fe20000000000 */
[----:B------:R-:W-:Y:S01]  /*02c0*/  LEA.HI.SX32 R12, R6, R3, 0x18 ;  /* 0x00000003060c7211 */ /* 0x000fe200078fc2ff */
[----:B------:R-:W-:Y:S01]  /*02d0*/  VIADD R47, R7, 0x202 ;  /* 0x00000202072f7836 */ /* 0x000fe20000000000 */
[----:B------:R-:W-:Y:S01]  /*02e0*/  SHF.R.U32.HI R3, RZ, 0x1f, R4 ;  /* 0x0000001fff037819 */ /* 0x000fe20000011604 */
[----:B------:R-:W-:-:S03]  /*02f0*/  IMAD.HI R2, R11, 0x60f25deb, RZ ;  /* 0x60f25deb0b027827 */ /* 0x000fc600078e02ff */
[----:B------:R-:W-:Y:S01]  /*0300*/  LEA.HI.SX32 R5, R4, R3, 0x18 ;  /* 0x0000000304057211 */ /* 0x000fe200078fc2ff */
[----:B------:R-:W-:Y:S01]  /*0310*/  IMAD.HI R9, R47, 0x60f25deb, RZ ;  /* 0x60f25deb2f097827 */ /* 0x000fe200078e02ff */
[----:B------:R-:W-:-:S03]  /*0320*/  SHF.R.U32.HI R3, RZ, 0x1f, R2 ;  /* 0x0000001fff037819 */ /* 0x000fc60000011602 */
[----:B------:R-:W-:Y:S01]  /*0330*/  IMAD.HI R4, R0, 0x66666667, RZ ;  /* 0x6666666700047827 */ /* 0x000fe200078e02ff */
[----:B------:R-:W-:Y:S02]  /*0340*/  SHF.R.U32.HI R14, RZ, 0x1f, R9 ;  /* 0x0000001fff0e7819 */ /* 0x000fe40000011609 */
[----:B------:R-:W-:Y:S01]  /*0350*/  LEA.HI.SX32 R48, R2, R3, 0x18 ;  /* 0x0000000302307211 */ /* 0x000fe200078fc2ff */
[----:B------:R-:W-:Y:S01]  /*0360*/  VIADD R6, R7, 0x203 ;  /* 0x0000020307067836 */ /* 0x000fe20000000000 */
[----:B------:R-:W-:Y:S01]  /*0370*/  SHF.R.U32.HI R3, RZ, 0x1f, R4 ;  /* 0x0000001fff037819 */ /* 0x000fe20000011604 */
[----:B------:R-:W-:Y:S01]  /*0380*/  IMAD R40, R0, -0x2a4, R7 ;  /* 0xfffffd5c00287824 */ /* 0x000fe200078e0207 */
[----:B------:R-:W-:Y:S01]  /*0390*/  LEA.HI.SX32 R16, R9, R14, 0x18 ;  /* 0x0000000e09107211 */ /* 0x000fe200078fc2ff */
[----:B------:R-:W-:Y:S01]  /*03a0*/  IMAD.HI R13, R6, 0x60f25deb, RZ ;  /* 0x60f25deb060d7827 */ /* 0x000fe200078e02ff */
[----:B------:R-:W1:Y:S01]  /*03b0*/  LDC.64 R14, c[0x0][0x210] ;  /* 0x00008400ff0e7b82 */ /* 0x000e620000000a00 */
[----:B------:R-:W-:-:S02]  /*03c0*/  LEA.HI.SX32 R3, R4, R3, 0x19 ;  /* 0x0000000304037211 */ /* 0x000fc400078fcaff */
[----:B------:R-:W-:Y:S01]  /*03d0*/  IMAD.HI R19, R11, 0x4d8eb189, RZ ;  /* 0x4d8eb1890b137827 */ /* 0x000fe200078e02ff */
[----:B------:R-:W-:-:S03]  /*03e0*/  SHF.R.U32.HI R18, RZ, 0x1f, R13 ;  /* 0x0000001fff127819 */ /* 0x000fc6000001160d */
[----:B------:R-:W-:Y:S01]  /*03f0*/  IMAD R32, R3, -0x140, R0 ;  /* 0xfffffec003207824 */ /* 0x000fe200078e0200 */
[----:B------:R-:W-:Y:S01]  /*0400*/  LEA.HI.SX32 R13, R13, R18, 0x18 ;  /* 0x000000120d0d7211 */ /* 0x000fe200078fc2ff */
[----:B------:R-:W-:Y:S01]  /*0410*/  IMAD.HI R0, R48, 0x66666667, RZ ;  /* 0x6666666730007827 */ /* 0x000fe200078e02ff */
[----:B------:R-:W-:Y:S02]  /*0420*/  SHF.R.U32.HI R20, RZ, 0x1f, R19 ;  /* 0x0000001fff147819 */ /* 0x000fe40000011613 */
[----:B------:R-:W-:Y:S01]  /*0430*/  ISETP.GE.AND P2, PT, R32, 0x100, PT ;  /* 0x000001002000780c */ /* 0x000fe20003f46270 */
[----:B------:R-:W-:Y:S01]  /*0440*/  IMAD R73, R10, -0x2a4, R73 ;  /* 0xfffffd5c0a497824 */ /* 0x000fe200078e0249 */
[----:B------:R-:W-:Y:S01]  /*0450*/  SHF.R.U32.HI R21, RZ, 0x1f, R0 ;  /* 0x0000001fff157819 */ /* 0x000fe20000011600 */
[----:B------:R-:W-:Y:S01]  /*0460*/  IMAD R49, R12, -0x2a4, R49 ;  /* 0xfffffd5c0c317824 */ /* 0x000fe200078e0231 */
[----:B------:R-:W-:Y:S01]  /*0470*/  ISETP.LT.AND P4, PT, R7, 0xd3400, !P2 ;  /* 0x000d34000700780c */ /* 0x000fe20005781270 */
[----:B------:R-:W-:Y:S01]  /*0480*/  IMAD R2, R75, 0x2a400, R32 ;  /* 0x0002a4004b027824 */ /* 0x000fe200078e0220 */
[----:B------:R-:W-:Y:S01]  /*0490*/  LEA.HI.SX32 R21, R0, R21, 0x19 ;  /* 0x0000001500157211 */ /* 0x000fe200078fcaff */
[----:B------:R-:W-:Y:S01]  /*04a0*/  IMAD R41, R8, -0x2a4, R41 ;  /* 0xfffffd5c08297824 */ /* 0x000fe200078e0229 */
[----:B------:R-:W-:Y:S01]  /*04b0*/  LEA.HI.SX32 R19, R19, R20, 0x10 ;  /* 0x0000001413137211 */ /* 0x000fe200078f82ff */
[----:B------:R-:W-:Y:S01]  /*04c0*/  IMAD R6, R13, -0x2a4, R6 ;  /* 0xfffffd5c0d067824 */ /* 0x000fe200078e0206 */
[----:B------:R-:W-:Y:S01]  /*04d0*/  ISETP.GE.AND P3, PT, R7, 0xd3400, PT ;  /* 0x000d34000700780c */ /* 0x000fe20003f66270 */
[--C-:B------:R-:W-:Y:S01]  /*04e0*/  IMAD R3, R40, 0x100, R2.reuse ;  /* 0x0000010028037824 */ /* 0x100fe200078e0202 */
[----:B------:R-:W-:Y:S01]  /*04f0*/  CS2R R42, SRZ ;  /* 0x00000000002a7805 */ /* 0x000fe2000001ff00 */
[--C-:B------:R-:W-:Y:S01]  /*0500*/  IMAD R9, R73, 0x100, R2.reuse ;  /* 0x0000010049097824 */ /* 0x100fe200078e0202 */
[----:B------:R-:W-:Y:S01]  /*0510*/  CS2R R24, SRZ ;  /* 0x0000000000187805 */ /* 0x000fe2000001ff00 */
[----:B------:R-:W-:-:S02]  /*0520*/  IMAD R13, R49, 0x100, R2 ;  /* 0x00000100310d7824 */ /* 0x000fc400078e0202 */
[----:B------:R-:W-:Y:S01]  /*0530*/  IMAD.MOV.U32 R74, RZ, RZ, RZ ;  /* 0x000000ffff4a7224 */ /* 0x000fe200078e00ff */
[----:B------:R-:W-:Y:S01]  /*0540*/  CS2R R78, SRZ ;  /* 0x00000000004e7805 */ /* 0x000fe2000001ff00 */
[----:B------:R-:W-:Y:S01]  /*0550*/  IMAD R46, R5, -0x2a4, R46 ;  /* 0xfffffd5c052e7824 */ /* 0x000fe200078e022e */
[----:B------:R-:W-:Y:S01]  /*0560*/  CS2R R58, SRZ ;  /* 0x00000000003a7805 */ /* 0x000fe2000001ff00 */
[----:B------:R-:W-:Y:S01]  /*0570*/  IMAD R44, R21, -0x140, R48 ;  /* 0xfffffec0152c7824 */ /* 0x000fe200078e0230 */
[----:B------:R-:W-:Y:S01]  /*0580*/  P2R R33, PR, RZ, 0x4 ;  /* 0x00000004ff217803 */ /* 0x000fe20000000000 */
[----:B------:R-:W-:Y:S02]  /*0590*/  IMAD.MOV.U32 R10, RZ, RZ, RZ ;  /* 0x000000ffff0a7224 */ /* 0x000fe400078e00ff */
[----:B------:R-:W-:Y:S02]  /*05a0*/  IMAD R5, R41, 0x100, R2 ;  /* 0x0000010029057824 */ /* 0x000fe400078e0202 */
[----:B-1----:R-:W-:-:S04]  /*05b0*/  IMAD.WIDE R2, R3, 0x4, R14 ;  /* 0x0000000403027825 */ /* 0x002fc800078e020e */
[--C-:B------:R-:W-:Y:S01]  /*05c0*/  IMAD.WIDE R8, R9, 0x4, R14.reuse ;  /* 0x0000000409087825 */ /* 0x100fe200078e020e */
[----:B------:R1:W2:Y:S03]  /*05d0*/  @P4 LDG.E.EL R27, desc[UR4][R2.64] ;  /* 0x00000004021b4981 */ /* 0x0002a6000c2e1900 */
[----:B------:R-:W-:Y:S01]  /*05e0*/  IMAD.WIDE R12, R13, 0x4, R14 ;  /* 0x000000040d0c7825 */ /* 0x000fe200078e020e */
[----:B------:R-:W4:Y:S03]  /*05f0*/  @P4 LDG.E.EL R10, desc[UR4][R8.64] ;  /* 0x00000004080a4981 */ /* 0x000f26000c2e1900 */
[----:B------:R-:W-:Y:S01]  /*0600*/  IMAD R47, R16, -0x2a4, R47 ;  /* 0xfffffd5c102f7824 */ /* 0x000fe200078e022f */
[----:B------:R5:W2:Y:S01]  /*0610*/  @P4 LDG.E.EL R83, desc[UR4][R12.64] ;  /* 0x000000040c534981 */ /* 0x000aa2000c2e1900 */
[----:B------:R-:W-:Y:S01]  /*0620*/  IMAD R48, R48, -0x2a4, R11 ;  /* 0xfffffd5c30307824 */ /* 0x000fe200078e020b */
[----:B------:R-:W-:Y:S01]  /*0630*/  ISETP.GT.AND P3, PT, R32, 0xff, !P3 ;  /* 0x000000ff2000780c */ /* 0x000fe20005f64270 */
[----:B------:R-:W-:Y:S01]  /*0640*/  IMAD R23, R19, 0x2a400, R44 ;  /* 0x0002a40013177824 */ /* 0x000fe200078e022c */
[----:B------:R-:W3:Y:S01]  /*0650*/  LDC.64 R16, c[0x0][0x220] ;  /* 0x00008800ff107b82 */ /* 0x000ee20000000a00 */
[----:B------:R-:W-:-:S04]  /*0660*/  IMAD.WIDE R4, R5, 0x4, R14 ;  /* 0x0000000405047825 */ /* 0x000fc800078e020e */
[--C-:B-1----:R-:W-:Y:S02]  /*0670*/  IMAD R3, R48, 0x100, R23.reuse ;  /* 0x0000010030037824 */ /* 0x102fe400078e0217 */
[--C-:B0----5:R-:W-:Y:S02]  /*0680*/  IMAD R13, R46, 0x100, R23.reuse ;  /* 0x000001002e0d7824 */ /* 0x121fe400078e0217 */
[--C-:B------:R-:W-:Y:S02]  /*0690*/  IMAD R9, R47, 0x100, R23.reuse ;  /* 0x000001002f097824 */ /* 0x100fe400078e0217 */
[----:B------:R-:W-:Y:S02]  /*06a0*/  IMAD R23, R6, 0x100, R23 ;  /* 0x0000010006177824 */ /* 0x000fe400078e0217 */
[----:B------:R-:W-:-:S04]  /*06b0*/  IMAD.WIDE R2, R3, 0x4, R14 ;  /* 0x0000000403027825 */ /* 0x000fc800078e020e */
[----:B------:R-:W-:-:S04]  /*06c0*/  IMAD.WIDE R12, R13, 0x4, R14 ;  /* 0x000000040d0c7825 */ /* 0x000fc800078e020e */
[----:B------:R-:W-:-:S04]  /*06d0*/  IMAD.WIDE R8, R9, 0x4, R14 ;  /* 0x0000000409087825 */ /* 0x000fc800078e020e */
[----:B------:R-:W-:Y:S02]  /*06e0*/  IMAD.WIDE R14, R23, 0x4, R14 ;  /* 0x00000004170e7825 */ /* 0x000fe400078e020e */
[----:B------:R-:W0:Y:S02]  /*06f0*/  LDC.64 R22, c[0x0][0x248] ;  /* 0x00009200ff167b82 */ /* 0x000e240000000a00 */
[----:B---3--:R-:W-:-:S04]  /*0700*/  IMAD.WIDE R36, R32, 0x4, R30 ;  /* 0x0000000420247825 */ /* 0x008fc800078e021e */
[----:B------:R-:W-:Y:S02]  /*0710*/  IMAD.MOV.U32 R18, RZ, RZ, RZ ;  /* 0x000000ffff127224 */ /* 0x000fe400078e00ff */
[----:B------:R-:W-:Y:S01]  /*0720*/  IMAD.MOV.U32 R0, RZ, RZ, RZ ;  /* 0x000000ffff007224 */ /* 0x000fe200078e00ff */
[----:B------:R-:W-:Y:S01]  /*0730*/  ISETP.GE.AND P0, PT, R44, 0x100, PT ;  /* 0x000001002c00780c */ /* 0x000fe20003f06270 */
[C---:B0-----:R-:W-:Y:S01]  /*0740*/  IMAD.WIDE R60, R32.reuse, 0x4, R22 ;  /* 0x00000004203c7825 */ /* 0x041fe200078e0216 */
[----:B------:R-:W3:Y:S04]  /*0750*/  @P4 LDG.E.EL R55, desc[UR4][R36.64] ;  /* 0x0000000424374981 */ /* 0x000ee8000c2e1900 */
[----:B------:R-:W5:Y:S01]  /*0760*/  @P3 LDG.E.EL R34, desc[UR4][R60.64+-0x400] ;  /* 0xfffc00043c223981 */ /* 0x000f62000c2e1900 */
[----:B------:R-:W-:Y:S01]  /*0770*/  IMAD.WIDE R20, R32, 0x4, R16 ;  /* 0x0000000420147825 */ /* 0x000fe200078e0210 */
[----:B------:R-:W-:-:S02]  /*0780*/  ISETP.LT.AND P1, PT, R11, 0xd3400, !P0 ;  /* 0x000d34000b00780c */ /* 0x000fc40004721270 */
[----:B------:R-:W3:Y:S04]  /*0790*/  @P4 LDG.E.EL R54, desc[UR4][R36.64] ;  /* 0x0000000424364981 */ /* 0x000ee8000c2e1900 */
[----:B------:R-:W3:Y:S04]  /*07a0*/  @P4 LDG.E.EL R52, desc[UR4][R20.64] ;  /* 0x0000000414344981 */ /* 0x000ee8000c2e1900 */
[----:B------:R-:W3:Y:S04]  /*07b0*/  @P4 LDG.E.EL R56, desc[UR4][R20.64] ;  /* 0x0000000414384981 */ /* 0x000ee8000c2e1900 */
[----:B------:R-:W3:Y:S04]  /*07c0*/  @P4 LDG.E.EL R29, desc[UR4][R20.64] ;  /* 0x00000004141d4981 */ /* 0x000ee8000c2e1900 */
[----:B------:R0:W3:Y:S01]  /*07d0*/  @P4 LDG.E.EL R0, desc[UR4][R20.64] ;  /* 0x0000000414004981 */ /* 0x0000e2000c2e1900 */
[----:B------:R-:W-:-:S03]  /*07e0*/  IMAD.WIDE R30, R44, 0x4, R30 ;  /* 0x000000042c1e7825 */ /* 0x000fc600078e021e */
[----:B------:R-:W3:Y:S01]  /*07f0*/  @P4 LDG.E.EL R71, desc[UR4][R36.64] ;  /* 0x0000000424474981 */ /* 0x000ee2000c2e1900 */
[----:B------:R-:W-:-:S03]  /*0800*/  IMAD R75, R75, 0xa900, RZ ;  /* 0x0000a9004b4b7824 */ /* 0x000fc600078e02ff */
[----:B------:R1:W3:Y:S01]  /*0810*/  @P4 LDG.E.EL R70, desc[UR4][R36.64] ;  /* 0x0000000424464981 */ /* 0x0002e2000c2e1900 */
[----:B0-----:R-:W1:Y:S01]  /*0820*/  LDC.64 R20, c[0x0][0x228] ;  /* 0x00008a00ff147b82 */ /* 0x001e620000000a00 */
[----:B------:R-:W-:Y:S02]  /*0830*/  IMAD.WIDE R38, R44, 0x4, R16 ;  /* 0x000000042c267825 */ /* 0x000fe400078e0210 */
[----:B------:R-:W3:Y:S04]  /*0840*/  @P1 LDG.E.EL R68, desc[UR4][R30.64] ;  /* 0x000000041e441981 */ /* 0x000ee8000c2e1900 */
[----:B------:R-:W4:Y:S01]  /*0850*/  @P1 LDG.E.EL R65, desc[UR4][R30.64] ;  /* 0x000000041e411981 */ /* 0x000f22000c2e1900 */
[----:B------:R-:W-:Y:S01]  /*0860*/  IMAD.SHL.U32 R40, R40, 0x40, RZ ;  /* 0x0000004028287824 */ /* 0x000fe200078e00ff */
[----:B------:R-:W0:Y:S02]  /*0870*/  LDC.64 R16, c[0x0][0x230] ;  /* 0x00008c00ff107b82 */ /* 0x000e240000000a00 */
[----:B------:R-:W4:Y:S04]  /*0880*/  @P1 LDG.E.EL R50, desc[UR4][R30.64] ;  /* 0x000000041e321981 */ /* 0x000f28000c2e1900 */
[----:B------:R1:W4:Y:S04]  /*0890*/  @P1 LDG.E.EL R63, desc[UR4][R30.64] ;  /* 0x000000041e3f1981 */ /* 0x000328000c2e1900 */
[----:B------:R0:W4:Y:S01]  /*08a0*/  @P1 LDG.E.EL R81, desc[UR4][R2.64] ;  /* 0x0000000402511981 */ /* 0x000122000c2e1900 */
[----:B------:R-:W-:-:S03]  /*08b0*/  IMAD.SHL.U32 R73, R73, 0x40, RZ ;  /* 0x0000004049497824 */ /* 0x000fc600078e00ff */
[----:B------:R-:W4:Y:S01]  /*08c0*/  @P1 LDG.E.EL R74, desc[UR4][R38.64] ;  /* 0x00000004264a1981 */ /* 0x000f22000c2e1900 */
[----:B-1----:R-:W-:Y:S01]  /*08d0*/  IMAD.WIDE R36, R32, 0x4, R20 ;  /* 0x0000000420247825 */ /* 0x002fe200078e0214 */
[----:B------:R-:W-:Y:S02]  /*08e0*/  SHF.R.S32.HI R31, RZ, 0x1f, R75 ;  /* 0x0000001fff1f7819 */ /* 0x000fe4000001144b */
[----:B------:R-:W4:Y:S01]  /*08f0*/  @P1 LDG.E.EL R42, desc[UR4][R38.64] ;  /* 0x00000004262a1981 */ /* 0x000f22000c2e1900 */
[----:B------:R-:W-:-:S03]  /*0900*/  IADD3 R75, P5, R32, R75, RZ ;  /* 0x0000004b204b7210 */ /* 0x000fc60007fbe0ff */
[----:B------:R-:W4:Y:S01]  /*0910*/  @P4 LDG.E.EL R72, desc[UR4][R36.64] ;  /* 0x0000000424484981 */ /* 0x000f22000c2e1900 */
[----:B------:R-:W-:-:S03]  /*0920*/  LEA.HI.X.SX32 R31, R32, R31, 0x1, P5 ;  /* 0x0000001f201f7211 */ /* 0x000fc600028f0eff */
[----:B------:R-:W4:Y:S04]  /*0930*/  @P4 LDG.E.EL R69, desc[UR4][R36.64] ;  /* 0x0000000424454981 */ /* 0x000f28000c2e1900 */
[----:B------:R-:W4:Y:S04]  /*0940*/  @P4 LDG.E.EL R67, desc[UR4][R36.64] ;  /* 0x0000000424434981 */ /* 0x000f28000c2e1900 */
[----:B------:R1:W4:Y:S01]  /*0950*/  @P4 LDG.E.EL R66, desc[UR4][R36.64] ;  /* 0x0000000424424981 */ /* 0x000322000c2e1900 */
[----:B0-----:R-:W-:-:S03]  /*0960*/  IMAD.SHL.U32 R2, R41, 0x40, RZ ;  /* 0x0000004029027824 */ /* 0x001fc600078e00ff */
[----:B------:R-:W4:Y:S04]  /*0970*/  @P1 LDG.E.EL R35, desc[UR4][R38.64] ;  /* 0x0000000426231981 */ /* 0x000f28000c2e1900 */
[----:B------:R0:W4:Y:S01]  /*0980*/  @P1 LDG.E.EL R24, desc[UR4][R38.64] ;  /* 0x0000000426181981 */ /* 0x000122000c2e1900 */
[----:B-1----:R-:W-:Y:S01]  /*0990*/  IMAD.WIDE R36, R44, 0x4, R20 ;  /* 0x000000042c247825 */ /* 0x002fe200078e0214 */
[----:B------:R-:W-:Y:S02]  /*09a0*/  IADD3 R20, P5, R40, R75, RZ ;  /* 0x0000004b28147210 */ /* 0x000fe40007fbe0ff */
[----:B------:R-:W4:Y:S02]  /*09b0*/  @P4 LDG.E.EL R18, desc[UR4][R4.64] ;  /* 0x0000000404124981 */ /* 0x000f24000c2e1900 */
[----:B------:R-:W-:Y:S01]  /*09c0*/  LEA.HI.X.SX32 R3, R40, R31, 0x1, P5 ;  /* 0x0000001f28037211 */ /* 0x000fe200028f0eff */
[----:B------:R-:W-:Y:S01]  /*09d0*/  IMAD.SHL.U32 R49, R49, 0x40, RZ ;  /* 0x0000004031317824 */ /* 0x000fe200078e00ff */
[----:B------:R-:W-:Y:S01]  /*09e0*/  LEA R40, P5, R20, UR6, 0x2 ;  /* 0x0000000614287c11 */ /* 0x000fe2000f8a10ff */
[----:B0-----:R-:W-:Y:S01]  /*09f0*/  IMAD.WIDE R38, R32, 0x4, R16 ;  /* 0x0000000420267825 */ /* 0x001fe200078e0210 */
[----:B------:R-:W4:Y:S02]  /*0a00*/  @P1 LDG.E.EL R79, desc[UR4][R8.64] ;  /* 0x00000004084f1981 */ /* 0x000f24000c2e1900 */
[----:B------:R-:W-:-:S02]  /*0a10*/  LEA.HI.X R41, R20, UR7, R3, 0x2, P5 ;  /* 0x0000000714297c11 */ /* 0x000fc4000a8f1403 */
[----:B------:R-:W-:Y:S01]  /*0a20*/  IADD3 R3, P5, R2, R75, RZ ;  /* 0x0000004b02037210 */ /* 0x000fe20007fbe0ff */
[----:B------:R-:W4:Y:S03]  /*0a30*/  @P4 LDG.E.EL R57, desc[UR4][R38.64] ;  /* 0x0000000426394981 */ /* 0x000f26000c2e1900 */
[----:B------:R-:W-:Y:S01]  /*0a40*/  LEA.HI.X.SX32 R2, R2, R31, 0x1, P5 ;  /* 0x0000001f02027211 */ /* 0x000fe200028f0eff */
[----:B------:R-:W4:Y:S01]  /*0a50*/  @P4 LDG.E.EL R28, desc[UR4][R38.64] ;  /* 0x00000004261c4981 */ /* 0x000f22000c2e1900 */
[----:B------:R-:W-:-:S03]  /*0a60*/  LEA R86, P5, R3, UR6, 0x2 ;  /* 0x0000000603567c11 */ /* 0x000fc6000f8a10ff */
[----:B------:R-:W4:Y:S01]  /*0a70*/  @P4 LDG.E.EL R26, desc[UR4][R38.64] ;  /* 0x00000004261a4981 */ /* 0x000f22000c2e1900 */
[----:B------:R-:W-:Y:S02]  /*0a80*/  LEA.HI.X R87, R3, UR7, R2, 0x2, P5 ;  /* 0x0000000703577c11 */ /* 0x000fe4000a8f1402 */
[----:B------:R-:W-:Y:S01]  /*0a90*/  IADD3 R2, P5, R73, R75, RZ ;  /* 0x0000004b49027210 */ /* 0x000fe20007fbe0ff */
[----:B------:R0:W4:Y:S03]  /*0aa0*/  @P4 LDG.E.EL R25, desc[UR4][R38.64] ;  /* 0x0000000426194981 */ /* 0x000126000c2e1900 */
[----:B------:R-:W-:Y:S01]  /*0ab0*/  LEA.HI.X.SX32 R73, R73, R31, 0x1, P5 ;  /* 0x0000001f49497211 */ /* 0x000fe200028f0eff */
[----:B------:R-:W-:Y:S01]  /*0ac0*/  IMAD.MOV.U32 R21, RZ, RZ, RZ ;  /* 0x000000ffff157224 */ /* 0x000fe200078e00ff */
[----:B------:R-:W4:Y:S01]  /*0ad0*/  @P3 LDG.E.EL R43, desc[UR4][R60.64+-0x400] ;  /* 0xfffc00043c2b3981 */ /* 0x000f22000c2e1900 */
[----:B------:R-:W-:-:S02]  /*0ae0*/  IMAD.MOV.U32 R45, RZ, RZ, RZ ;  /* 0x000000ffff2d7224 */ /* 0x000fc400078e00ff */
[----:B------:R-:W-:Y:S01]  /*0af0*/  IMAD R19, R19, 0xa900, RZ ;  /* 0x0000a90013137824 */ /* 0x000fe200078e02ff */
[----:B------:R-:W4:Y:S01]  /*0b00*/  @P1 LDG.E.EL R78, desc[UR4][R12.64] ;  /* 0x000000040c4e1981 */ /* 0x000f22000c2e1900 */
[----:B0-----:R-:W-:Y:S01]  /*0b10*/  LEA R38, P5, R2, UR6, 0x2 ;  /* 0x0000000602267c11 */ /* 0x001fe2000f8a10ff */
[----:B------:R-:W-:Y:S02]  /*0b20*/  IMAD.MOV.U32 R4, RZ, RZ, RZ ;  /* 0x000000ffff047224 */ /* 0x000fe400078e00ff */
[----:B------:R-:W-:Y:S01]  /*0b30*/  IMAD.WIDE R16, R44, 0x4, R16 ;  /* 0x000000042c107825 */ /* 0x000fe200078e0210 */
[----:B------:R-:W-:Y:S01]  /*0b40*/  LEA.HI.X R39, R2, UR7, R73, 0x2, P5 ;  /* 0x0000000702277c11 */ /* 0x000fe2000a8f1449 */
[----:B------:R-:W4:Y:S01]  /*0b50*/  @P3 LDG.E.EL R51, desc[UR4][R60.64+-0x400] ;  /* 0xfffc00043c333981 */ /* 0x000f22000c2e1900 */
[----:B------:R-:W-:-:S03]  /*0b60*/  IADD3 R2, P5, R49, R75, RZ ;  /* 0x0000004b31027210 */ /* 0x000fc60007fbe0ff */
[----:B------:R-:W4:Y:S01]  /*0b70*/  @P1 LDG.E.EL R21, desc[UR4][R16.64] ;  /* 0x0000000410151981 */ /* 0x000f22000c2e1900 */
[----:B------:R-:W-:-:S03]  /*0b80*/  LEA.HI.X.SX32 R49, R49, R31, 0x1, P5 ;  /* 0x0000001f31317211 */ /* 0x000fc600028f0eff */
[----:B------:R-:W4:Y:S04]  /*0b90*/  @P1 LDG.E.EL R45, desc[UR4][R16.64] ;  /* 0x00000004102d1981 */ /* 0x000f28000c2e1900 */
[----:B------:R-:W4:Y:S04]  /*0ba0*/  @P1 LDG.E.EL R4, desc[UR4][R16.64] ;  /* 0x0000000410041981 */ /* 0x000f28000c2e1900 */
[----:B------:R0:W4:Y:S01]  /*0bb0*/  @P1 LDG.E.EL R53, desc[UR4][R16.64] ;  /* 0x0000000410351981 */ /* 0x000122000c2e1900 */
[----:B------:R-:W-:Y:S01]  /*0bc0*/  SHF.R.S32.HI R3, RZ, 0x1f, R19 ;  /* 0x0000001fff037819 */ /* 0x000fe20000011413 */
[----:B------:R-:W-:-:S02]  /*0bd0*/  IMAD.SHL.U32 R48, R48, 0x40, RZ ;  /* 0x0000004030307824 */ /* 0x000fc400078e00ff */
[----:B------:R-:W-:Y:S01]  /*0be0*/  IMAD.SHL.U32 R46, R46, 0x40, RZ ;  /* 0x000000402e2e7824 */ /* 0x000fe200078e00ff */
[----:B------:R-:W4:Y:S01]  /*0bf0*/  @P1 LDG.E.EL R64, desc[UR4][R36.64] ;  /* 0x0000000424401981 */ /* 0x000f22000c2e1900 */
[----:B------:R-:W-:Y:S02]  /*0c00*/  IMAD.SHL.U32 R6, R6, 0x40, RZ ;  /* 0x0000004006067824 */ /* 0x000fe400078e00ff */
[----:B------:R-:W-:Y:S01]  /*0c10*/  IMAD.MOV.U32 R76, RZ, RZ, RZ ;  /* 0x000000ffff4c7224 */ /* 0x000fe200078e00ff */
[----:B------:R-:W4:Y:S01]  /*0c20*/  @P1 LDG.E.EL R62, desc[UR4][R36.64] ;  /* 0x00000004243e1981 */ /* 0x000f22000c2e1900 */
[----:B0-----:R-:W-:-:S03]  /*0c30*/  LEA R16, P5, R2, UR6, 0x2 ;  /* 0x0000000602107c11 */ /* 0x001fc6000f8a10ff */
[----:B------:R-:W4:Y:S01]  /*0c40*/  @P1 LDG.E.EL R59, desc[UR4][R36.64] ;  /* 0x00000004243b1981 */ /* 0x000f22000c2e1900 */
[----:B------:R-:W-:Y:S02]  /*0c50*/  LEA.HI.X R17, R2, UR7, R49, 0x2, P5 ;  /* 0x0000000702117c11 */ /* 0x000fe4000a8f1431 */
[----:B------:R-:W-:Y:S01]  /*0c60*/  IADD3 R19, P5, R44, R19, RZ ;  /* 0x000000132c137210 */ /* 0x000fe20007fbe0ff */
[----:B------:R-:W4:Y:S03]  /*0c70*/  @P1 LDG.E.EL R58, desc[UR4][R36.64] ;  /* 0x00000004243a1981 */ /* 0x000f26000c2e1900 */
[----:B------:R-:W-:Y:S01]  /*0c80*/  LEA.HI.X.SX32 R3, R44, R3, 0x1, P5 ;  /* 0x000000032c037211 */ /* 0x000fe200028f0eff */
[----:B------:R-:W4:Y:S01]  /*0c90*/  @P1 LDG.E.EL R76, desc[UR4][R14.64] ;  /* 0x000000040e4c1981 */ /* 0x000f22000c2e1900 */
[----:B------:R-:W-:-:S04]  /*0ca0*/  IADD3 R2, P5, R48, R19, RZ ;  /* 0x0000001330027210 */ /* 0x000fc80007fbe0ff */
[----:B------:R-:W-:Y:S02]  /*0cb0*/  LEA.HI.X.SX32 R9, R48, R3, 0x1, P5 ;  /* 0x0000000330097211 */ /* 0x000fe400028f0eff */
[----:B------:R-:W-:-:S04]  /*0cc0*/  LEA R48, P5, R2, UR6, 0x2 ;  /* 0x0000000602307c11 */ /* 0x000fc8000f8a10ff */
[----:B------:R-:W-:Y:S02]  /*0cd0*/  LEA.HI.X R49, R2, UR7, R9, 0x2, P5 ;  /* 0x0000000702317c11 */ /* 0x000fe4000a8f1409 */
[----:B------:R-:W-:Y:S01]  /*0ce0*/  IADD3 R8, P5, R46, R19, RZ ;  /* 0x000000132e087210 */ /* 0x000fe20007fbe0ff */
[----:B------:R-:W-:-:S03]  /*0cf0*/  IMAD.SHL.U32 R2, R47, 0x40, RZ ;  /* 0x000000402f027824 */ /* 0x000fc600078e00ff */
[----:B------:R-:W-:Y:S02]  /*0d00*/  LEA.HI.X.SX32 R9, R46, R3, 0x1, P5 ;  /* 0x000000032e097211 */ /* 0x000fe400028f0eff */
[----:B------:R-:W-:-:S04]  /*0d10*/  LEA R46, P5, R8, UR6, 0x2 ;  /* 0x00000006082e7c11 */ /* 0x000fc8000f8a10ff */
[----:B------:R-:W-:Y:S02]  /*0d20*/  LEA.HI.X R47, R8, UR7, R9, 0x2, P5 ;  /* 0x00000007082f7c11 */ /* 0x000fe4000a8f1409 */
[----:B------:R-:W-:-:S04]  /*0d30*/  IADD3 R8, P5, R2, R19, RZ ;  /* 0x0000001302087210 */ /* 0x000fc80007fbe0ff */
[----:B------:R-:W-:Y:S02]  /*0d40*/  LEA.HI.X.SX32 R9, R2, R3, 0x1, P5 ;  /* 0x0000000302097211 */ /* 0x000fe400028f0eff */
[----:B------:R-:W-:-:S04]  /*0d50*/  LEA R30, P5, R8, UR6, 0x2 ;  /* 0x00000006081e7c11 */ /* 0x000fc8000f8a10ff */
[----:B------:R-:W-:Y:S02]  /*0d60*/  LEA.HI.X R31, R8, UR7, R9, 0x2, P5 ;  /* 0x00000007081f7c11 */ /* 0x000fe4000a8f1409 */
[----:B--2---:R-:W-:Y:S02]  /*0d70*/  SEL R8, R27, RZ, P4 ;  /* 0x000000ff1b087207 */ /* 0x004fe40002000000 */
[----:B------:R-:W-:Y:S02]  /*0d80*/  IADD3 R27, P5, R6, R19, RZ ;  /* 0x00000013061b7210 */ /* 0x000fe40007fbe0ff */
[----:B-----5:R-:W-:-:S05]  /*0d90*/  SEL R12, R34, RZ, P3 ;  /* 0x000000ff220c7207 */ /* 0x020fca0001800000 */
[----:B------:R-:W-:-:S04]  /*0da0*/  FADD R12, R12, 0.0010000000474974513054 ;  /* 0x3a83126f0c0c7421 */ /* 0x000fc80000000000 */
[----:B------:R0:W-:Y:S02]  /*0db0*/  MUFU.SQRT R19, R12 ;  /* 0x0000000c00137308 */ /* 0x0001e40000002000 */
[----:B0-----:R-:W-:-:S06]  /*0dc0*/  IMAD.MOV.U32 R12, RZ, RZ, RZ ;  /* 0x000000ffff0c7224 */ /* 0x001fcc00078e00ff */
[----:B------:R-:W2:Y:S01]  /*0dd0*/  @P3 LDG.E.EL R12, desc[UR4][R60.64+-0x400] ;  /* 0xfffc00043c0c3981 */ /* 0x000ea2000c2e1900 */
[----:B------:R-:W-:Y:S02]  /*0de0*/  LEA.HI.X.SX32 R6, R6, R3, 0x1, P5 ;  /* 0x0000000306067211 */ /* 0x000fe400028f0eff */
[----:B---3--:R-:W-:Y:S02]  /*0df0*/  SEL R68, R68, RZ, P1 ;  /* 0x000000ff44447207 */ /* 0x008fe40000800000 */
[----:B----4-:R-:W-:Y:S02]  /*0e00*/  SEL R65, R65, RZ, P1 ;  /* 0x000000ff41417207 */ /* 0x010fe40000800000 */
[----:B------:R-:W-:Y:S02]  /*0e10*/  SEL R50, R50, RZ, P1 ;  /* 0x000000ff32327207 */ /* 0x000fe40000800000 */
[----:B------:R-:W-:Y:S02]  /*0e20*/  SEL R63, R63, RZ, P1 ;  /* 0x000000ff3f3f7207 */ /* 0x000fe40000800000 */
[----:B------:R-:W-:-:S02]  /*0e30*/  SEL R81, R81, RZ, P1 ;  /* 0x000000ff51517207 */ /* 0x000fc40000800000 */
[----:B------:R-:W-:Y:S02]  /*0e40*/  SEL R74, R74, RZ, P1 ;  /* 0x000000ff4a4a7207 */ /* 0x000fe40000800000 */
[----:B------:R-:W-:Y:S02]  /*0e50*/  SEL R42, R42, RZ, P1 ;  /* 0x000000ff2a2a7207 */ /* 0x000fe40000800000 */
[----:B------:R-:W-:Y:S02]  /*0e60*/  SEL R9, R56, RZ, P4 ;  /* 0x000000ff38097207 */ /* 0x000fe40002000000 */
[----:B------:R-:W-:Y:S02]  /*0e70*/  SEL R2, R29, RZ, P4 ;  /* 0x000000ff1d027207 */ /* 0x000fe40002000000 */
[----:B------:R-:W-:Y:S02]  /*0e80*/  SEL R20, R52, RZ, P4 ;  /* 0x000000ff34147207 */ /* 0x000fe40002000000 */
[----:B------:R-:W-:-:S02]  /*0e90*/  SEL R0, R0, RZ, P4 ;  /* 0x000000ff00007207 */ /* 0x000fc40002000000 */
[----:B------:R-:W-:Y:S02]  /*0ea0*/  SEL R35, R35, RZ, P1 ;  /* 0x000000ff23237207 */ /* 0x000fe40000800000 */
[----:B------:R-:W-:Y:S02]  /*0eb0*/  SEL R24, R24, RZ, P1 ;  /* 0x000000ff18187207 */ /* 0x000fe40000800000 */
[----:B------:R-:W-:-:S05]  /*0ec0*/  SEL R13, R43, RZ, P3 ;  /* 0x000000ff2b0d7207 */ /* 0x000fca0001800000 */
[----:B------:R-:W-:Y:S01]  /*0ed0*/  FADD R13, R13, 0.0010000000474974513054 ;  /* 0x3a83126f0d0d7421 */ /* 0x000fe20000000000 */
[----:B------:R-:W-:-:S05]  /*0ee0*/  SEL R51, R51, RZ, P3 ;  /* 0x000000ff33337207 */ /* 0x000fca0001800000 */
[----:B------:R-:W0:Y:S01]  /*0ef0*/  MUFU.SQRT R13, R13 ;  /* 0x0000000d000d7308 */ /* 0x000e220000002000 */
[----:B------:R-:W-:Y:S01]  /*0f00*/  FADD R77, R51, 0.0010000000474974513054 ;  /* 0x3a83126f334d7421 */ /* 0x000fe20000000000 */
[----:B------:R-:W-:Y:S02]  /*0f10*/  SEL R21, R21, RZ, P1 ;  /* 0x000000ff15157207 */ /* 0x000fe40000800000 */
[----:B------:R-:W-:-:S04]  /*0f20*/  SEL R45, R45, RZ, P1 ;  /* 0x000000ff2d2d7207 */ /* 0x000fc80000800000 */
[----:B------:R-:W1:Y:S01]  /*0f30*/  MUFU.SQRT R77, R77 ;  /* 0x0000004d004d7308 */ /* 0x000e620000002000 */
        /* <DEDUP_REMOVED lines=8> */
[----:B------:R-:W-:Y:S02]  /*0fc0*/  SEL R76, R76, RZ, P1 ;  /* 0x000000ff4c4c7207 */ /* 0x000fe40000800000 */
[----:B0-----:R-:W-:Y:S02]  /*0fd0*/  FSETP.GT.AND P1, PT, R13, 8.50705917302346158658e+37, PT ;  /* 0x7e8000000d00780b */ /* 0x001fe40003f24000 */
[----:B------:R-:W-:Y:S02]  /*0fe0*/  SEL R14, R28, RZ, P4 ;  /* 0x000000ff1c0e7207 */ /* 0x000fe40002000000 */
[----:B------:R-:W-:Y:S01]  /*0ff0*/  SEL R15, R18, RZ, P4 ;  /* 0x000000ff120f7207 */ /* 0x000fe20002000000 */
[----:B------:R-:W-:Y:S01]  /*1000*/  IMAD.MOV.U32 R18, RZ, RZ, 0x3e800000 ;  /* 0x3e800000ff127424 */ /* 0x000fe200078e00ff */
[----:B------:R-:W-:-:S02]  /*1010*/  LEA R28, P5, R27, UR6, 0x2 ;  /* 0x000000061b1c7c11 */ /* 0x000fc4000f8a10ff */
        /* <DEDUP_REMOVED lines=13> */
[----:B------:R-:W-:Y:S02]  /*10f0*/  LEA.HI.X R29, R27, UR7, R6, 0x2, P5 ;  /* 0x000000071b1d7c11 */ /* 0x000fe4000a8f1406 */
[----:B-1----:R-:W-:Y:S02]  /*1100*/  FSETP.GT.AND P4, PT, R77, 8.50705917302346158658e+37, PT ;  /* 0x7e8000004d00780b */ /* 0x002fe40003f84000 */
[C---:B------:R-:W-:Y:S01]  /*1110*/  FSETP.GEU.AND P5, PT, R13.reuse, 1.175494350822287508e-38, PT ;  /* 0x008000000d00780b */ /* 0x040fe20003fae000 */
[----:B------:R-:W-:Y:S01]  /*1120*/  @P1 FMUL R13, R13, 0.25 ;  /* 0x3e8000000d0d1820 */ /* 0x000fe20000400000 */
[----:B------:R-:W-:Y:S02]  /*1130*/  FSEL R3, R18, 1, P1 ;  /* 0x3f80000012037808 */ /* 0x000fe40000800000 */
[----:B------:R-:W-:-:S02]  /*1140*/  FSETP.GT.AND P1, PT, R19, 8.50705917302346158658e+37, PT ;  /* 0x7e8000001300780b */ /* 0x000fc40003f24000 */
[----:B------:R-:W-:Y:S02]  /*1150*/  FSETP.GEU.AND P2, PT, R77, 1.175494350822287508e-38, PT ;  /* 0x008000004d00780b */ /* 0x000fe40003f4e000 */
[----:B------:R-:W-:-:S03]  /*1160*/  FSEL R73, R18, 1, P4 ;  /* 0x3f80000012497808 */ /* 0x000fc60002000000 */
[----:B------:R-:W-:Y:S01]  /*1170*/  @P4 FMUL R77, R77, 0.25 ;  /* 0x3e8000004d4d4820 */ /* 0x000fe20000400000 */
[----:B------:R-:W-:Y:S02]  /*1180*/  FSETP.GEU.AND P4, PT, R19, 1.175494350822287508e-38, PT ;  /* 0x008000001300780b */ /* 0x000fe40003f8e000 */
[----:B------:R-:W-:-:S03]  /*1190*/  FSEL R6, R18, 1, P1 ;  /* 0x3f80000012067808 */ /* 0x000fc60000800000 */
[----:B------:R-:W-:Y:S02]  /*11a0*/  @P1 FMUL R19, R19, 0.25 ;  /* 0x3e80000013131820 */ /* 0x000fe40000400000 */
[----:B------:R-:W-:Y:S01]  /*11b0*/  @!P2 FMUL R77, R77, 16777216 ;  /* 0x4b8000004d4da820 */ /* 0x000fe20000400000 */
[----:B------:R-:W-:Y:S01]  /*11c0*/  @!P2 FMUL R73, R73, 16777216 ;  /* 0x4b8000004949a820 */ /* 0x000fe20000400000 */
[----:B------:R-:W-:Y:S01]  /*11d0*/  ISETP.GE.AND P2, PT, R11, 0xd3400, PT ;  /* 0x000d34000b00780c */ /* 0x000fe20003f46270 */
[----:B------:R-:W-:Y:S01]  /*11e0*/  FADD R0, R0, 9.9999997473787516356e-06 ;  /* 0x3727c5ac00007421 */ /* 0x000fe20000000000 */
[----:B------:R-:W-:-:S03]  /*11f0*/  IMAD.WIDE R22, R44, 0x4, R22 ;  /* 0x000000042c167825 */ /* 0x000fc600078e0216 */
[----:B------:R0:W-:Y:S02]  /*1200*/  MUFU.SQRT R92, R0 ;  /* 0x00000000005c7308 */ /* 0x0001e40000002000 */
[----:B0-----:R-:W-:Y:S01]  /*1210*/  IMAD.MOV.U32 R0, RZ, RZ, RZ ;  /* 0x000000ffff007224 */ /* 0x001fe200078e00ff */
[----:B--2---:R-:W-:-:S05]  /*1220*/  SEL R34, R12, RZ, P3 ;  /* 0x000000ff0c227207 */ /* 0x004fca0001800000 */
[----:B------:R-:W-:-:S04]  /*1230*/  FADD R34, R34, 0.0010000000474974513054 ;  /* 0x3a83126f22227421 */ /* 0x000fc80000000000 */
[----:B------:R-:W0:Y:S02]  /*1240*/  MUFU.SQRT R56, R34 ;  /* 0x0000002200387308 */ /* 0x000e240000002000 */
[C---:B0-----:R-:W-:Y:S02]  /*1250*/  FSETP.GT.AND P6, PT, R56.reuse, 8.50705917302346158658e+37, PT ;  /* 0x7e8000003800780b */ /* 0x041fe40003fc4000 */
[----:B------:R-:W-:Y:S02]  /*1260*/  FSETP.GEU.AND P1, PT, R56, 1.175494350822287508e-38, PT ;  /* 0x008000003800780b */ /* 0x000fe40003f2e000 */
[----:B------:R-:W-:-:S09]  /*1270*/  FSEL R37, R18, 1, P6 ;  /* 0x3f80000012257808 */ /* 0x000fd20003000000 */
[----:B------:R-:W-:Y:S02]  /*1280*/  @P6 FMUL R56, R56, 0.25 ;  /* 0x3e80000038386820 */ /* 0x000fe40000400000 */
[----:B------:R-:W-:Y:S02]  /*1290*/  @!P1 FMUL R37, R37, 16777216 ;  /* 0x4b80000025259820 */ /* 0x000fe40000400000 */
[----:B------:R-:W-:Y:S01]  /*12a0*/  @!P1 FMUL R56, R56, 16777216 ;  /* 0x4b80000038389820 */ /* 0x000fe20000400000 */
[----:B------:R-:W-:-:S13]  /*12b0*/  ISETP.GT.AND P1, PT, R44, 0xff, !P2 ;  /* 0x000000ff2c00780c */ /* 0x000fda0005724270 */
[----:B------:R-:W2:Y:S01]  /*12c0*/  @P1 LDG.E.EL R0, desc[UR4][R22.64+-0x400] ;  /* 0xfffc000416001981 */ /* 0x000ea2000c2e1900 */
[----:B------:R-:W-:-:S04]  /*12d0*/  FADD R2, R2, 9.9999997473787516356e-06 ;  /* 0x3727c5ac02027421 */ /* 0x000fc80000000000 */
[----:B------:R0:W-:Y:S01]  /*12e0*/  MUFU.SQRT R91, R2 ;  /* 0x00000002005b7308 */ /* 0x0001e20000002000 */
[----:B------:R-:W-:Y:S01]  /*12f0*/  FADD R20, R20, 9.9999997473787516356e-06 ;  /* 0x3727c5ac14147421 */ /* 0x000fe20000000000 */
[----:B------:R-:W-:Y:S01]  /*1300*/  FADD R34, R9, 9.9999997473787516356e-06 ;  /* 0x3727c5ac09227421 */ /* 0x000fe20000000000 */
[----:B--2---:R-:W-:-:S05]  /*1310*/  SEL R0, R0, RZ, P1 ;  /* 0x000000ff00007207 */ /* 0x004fca0000800000 */
[----:B0-----:R-:W-:Y:S01]  /*1320*/  FADD R2, R0, 0.0010000000474974513054 ;  /* 0x3a83126f00027421 */ /* 0x001fe20000000000 */
[----:B------:R-:W-:-:S06]  /*1330*/  IMAD.MOV.U32 R0, RZ, RZ, RZ ;  /* 0x000000ffff007224 */ /* 0x000fcc00078e00ff */
[----:B------:R-:W2:Y:S01]  /*1340*/  @P1 LDG.E.EL R0, desc[UR4][R22.64+-0x400] ;  /* 0xfffc000416001981 */ /* 0x000ea2000c2e1900 */
[----:B------:R-:W0:Y:S08]  /*1350*/  MUFU.SQRT R27, R20 ;  /* 0x00000014001b7308 */ /* 0x000e300000002000 */
[----:B------:R-:W1:Y:S01]  /*1360*/  MUFU.SQRT R9, R34 ;  /* 0x0000002200097308 */ /* 0x000e620000002000 */
[----:B------:R-:W-:-:S02]  /*1370*/  P2R R5, PR, RZ, 0x1 ;  /* 0x00000001ff057803 */ /* 0x000fc40000000000 */
[----:B0-----:R-:W-:-:S04]  /*1380*/  FSETP.GEU.AND P0, PT, R27, 1.175494350822287508e-38, PT ;  /* 0x008000001b00780b */ /* 0x001fc80003f0e000 */
[----:B------:R-:W-:Y:S02]  /*1390*/  P2R R52, PR, RZ, 0x1 ;  /* 0x00000001ff347803 */ /* 0x000fe40000000000 */
[----:B-1----:R-:W-:Y:S01]  /*13a0*/  FSETP.GEU.AND P0, PT, R9, 1.175494350822287508e-38, PT ;  /* 0x008000000900780b */ /* 0x002fe20003f0e000 */
[----:B------:R-:W-:-:S03]  /*13b0*/  @!P5 FMUL R13, R13, 16777216 ;  /* 0x4b8000000d0dd820 */ /* 0x000fc60000400000 */
[----:B------:R-:W-:Y:S01]  /*13c0*/  P2R R20, PR, RZ, 0x1 ;  /* 0x00000001ff147803 */ /* 0x000fe20000000000 */
[----:B------:R-:W-:-:S03]  /*13d0*/  @!P5 FMUL R3, R3, 16777216 ;  /* 0x4b8000000303d820 */ /* 0x000fc60000400000 */
[----:B------:R-:W-:Y:S02]  /*13e0*/  ISETP.NE.AND P5, PT, R20, RZ, PT ;  /* 0x000000ff1400720c */ /* 0x000fe40003fa5270 */
[----:B--2---:R-:W-:-:S05]  /*13f0*/  SEL R0, R0, RZ, P1 ;  /* 0x000000ff00007207 */ /* 0x004fca0000800000 */
[----:B------:R-:W-:Y:S01]  /*1400*/  FADD R20, R0, 0.0010000000474974513054 ;  /* 0x3a83126f00147421 */ /* 0x000fe20000000000 */
[----:B------:R-:W-:-:S06]  /*1410*/  IMAD.MOV.U32 R0, RZ, RZ, RZ ;  /* 0x000000ffff007224 */ /* 0x000fcc00078e00ff */
[----:B------:R-:W2:Y:S01]  /*1420*/  @P1 LDG.E.EL R0, desc[UR4][R22.64+-0x400] ;  /* 0xfffc000416001981 */ /* 0x000ea2000c2e1900 */
[----:B------:R-:W-:Y:S01]  /*1430*/  FSETP.GT.AND P6, PT, R27, 8.50705917302346158658e+37, PT ;  /* 0x7e8000001b00780b */ /* 0x000fe20003fc4000 */
[----:B------:R-:W0:Y:S01]  /*1440*/  MUFU.SQRT R51, R2 ;  /* 0x0000000200337308 */ /* 0x000e220000002000 */
[----:B------:R-:W-:Y:S02]  /*1450*/  @!P4 FMUL R19, R19, 16777216 ;  /* 0x4b8000001313c820 */ /* 0x000fe40000400000 */
[----:B------:R-:W-:Y:S01]  /*1460*/  FSEL R82, R18, 1, P6 ;  /* 0x3f80000012527808 */ /* 0x000fe20003000000 */
[----:B------:R-:W-:Y:S01]  /*1470*/  @!P4 FMUL R6, R6, 16777216 ;  /* 0x4b8000000606c820 */ /* 0x000fe20000400000 */
[----:B--2---:R-:W-:-:S05]  /*1480*/  SEL R0, R0, RZ, P1 ;  /* 0x000000ff00007207 */ /* 0x004fca0000800000 */
[----:B------:R-:W-:Y:S01]  /*1490*/  FADD R85, R0, 0.0010000000474974513054 ;  /* 0x3a83126f00557421 */ /* 0x000fe20000000000 */
[----:B------:R-:W-:-:S06]  /*14a0*/  IMAD.MOV.U32 R0, RZ, RZ, RZ ;  /* 0x000000ffff007224 */ /* 0x000fcc00078e00ff */
[----:B------:R1:W2:Y:S01]  /*14b0*/  @P1 LDG.E.EL R0, desc[UR4][R22.64+-0x400] ;  /* 0xfffc000416001981 */ /* 0x0002a2000c2e1900 */
[----:B------:R-:W-:Y:S01]  /*14c0*/  @P6 FMUL R27, R27, 0.25 ;  /* 0x3e8000001b1b6820 */ /* 0x000fe20000400000 */
[----:B------:R-:W-:Y:S01]  /*14d0*/  FSETP.GT.AND P6, PT, R9, 8.50705917302346158658e+37, PT ;  /* 0x7e8000000900780b */ /* 0x000fe20003fc4000 */
[----:B------:R-:W3:Y:S01]  /*14e0*/  MUFU.SQRT R61, R20 ;  /* 0x00000014003d7308 */ /* 0x000ee20000002000 */
[----:B0-----:R-:W-:-:S07]  /*14f0*/  FSETP.GT.AND P4, PT, R51, 8.50705917302346158658e+37, PT ;  /* 0x7e8000003300780b */ /* 0x001fce0003f84000 */
[----:B------:R-:W0:Y:S01]  /*1500*/  MUFU.SQRT R60, R85 ;  /* 0x00000055003c7308 */ /* 0x000e220000002000 */
[C---:B------:R-:W-:Y:S02]  /*1510*/  FSEL R80, R18.reuse, 1, P6 ;  /* 0x3f80000012507808 */ /* 0x040fe40003000000 */
[----:B------:R-:W-:Y:S01]  /*1520*/  FSETP.GEU.AND P2, PT, R51, 1.175494350822287508e-38, PT ;  /* 0x008000003300780b */ /* 0x000fe20003f4e000 */
[----:B------:R-:W-:Y:S01]  /*1530*/  @P6 FMUL R9, R9, 0.25 ;  /* 0x3e80000009096820 */ /* 0x000fe20000400000 */
[----:B------:R-:W-:Y:S01]  /*1540*/  FSETP.GT.AND P6, PT, R91, 8.50705917302346158658e+37, PT ;  /* 0x7e8000005b00780b */ /* 0x000fe20003fc4000 */
[----:B------:R-:W-:Y:S01]  /*1550*/  @P4 FMUL R51, R51, 0.25 ;  /* 0x3e80000033334820 */ /* 0x000fe20000400000 */
[----:B------:R-:W-:Y:S02]  /*1560*/  FSEL R36, R18, 1, P4 ;  /* 0x3f80000012247808 */ /* 0x000fe40002000000 */
[----:B---3--:R-:W-:Y:S02]  /*1570*/  FSETP.GT.AND P4, PT, R61, 8.50705917302346158658e+37, PT ;  /* 0x7e8000003d00780b */ /* 0x008fe40003f84000 */
[----:B------:R-:W-:-:S02]  /*1580*/  P2R R12, PR, RZ, 0x8 ;  /* 0x00000008ff0c7803 */ /* 0x000fc40000000000 */
[----:B0-----:R-:W-:-:S04]  /*1590*/  FSETP.GEU.AND P3, PT, R60, 1.175494350822287508e-38, PT ;  /* 0x008000003c00780b */ /* 0x001fc80003f6e000 */
[----:B------:R-:W-:Y:S02]  /*15a0*/  P2R R20, PR, RZ, 0x8 ;  /* 0x00000008ff147803 */ /* 0x000fe40000000000 */
[----:B------:R-:W-:Y:S02]  /*15b0*/  ISETP.NE.AND P3, PT, R52, RZ, PT ;  /* 0x000000ff3400720c */ /* 0x000fe40003f65270 */
[C---:B------:R-:W-:Y:S01]  /*15c0*/  FSETP.GEU.AND P0, PT, R91.reuse, 1.175494350822287508e-38, PT ;  /* 0x008000005b00780b */ /* 0x040fe20003f0e000 */
[----:B------:R-:W-:Y:S01]  /*15d0*/  @P6 FMUL R91, R91, 0.25 ;  /* 0x3e8000005b5b6820 */ /* 0x000fe20000400000 */
[----:B------:R-:W-:Y:S02]  /*15e0*/  FSEL R90, R18, 1, P6 ;  /* 0x3f800000125a7808 */ /* 0x000fe40003000000 */
[----:B------:R-:W-:Y:S02]  /*15f0*/  P2R R75, PR, RZ, 0x4 ;  /* 0x00000004ff4b7803 */ /* 0x000fe40000000000 */
[----:B------:R-:W-:-:S02]  /*1600*/  FSETP.GT.AND P6, PT, R92, 8.50705917302346158658e+37, PT ;  /* 0x7e8000005c00780b */ /* 0x000fc40003fc4000 */
[C---:B------:R-:W-:Y:S01]  /*1610*/  FSETP.GEU.AND P2, PT, R61.reuse, 1.175494350822287508e-38, PT ;  /* 0x008000003d00780b */ /* 0x040fe20003f4e000 */
[----:B------:R-:W-:Y:S01]  /*1620*/  @P4 FMUL R61, R61, 0.25 ;  /* 0x3e8000003d3d4820 */ /* 0x000fe20000400000 */
[----:B------:R-:W-:Y:S02]  /*1630*/  FSEL R43, R18, 1, P4 ;  /* 0x3f800000122b7808 */ /* 0x000fe40002000000 */
[----:B------:R-:W-:Y:S01]  /*1640*/  FSETP.GT.AND P4, PT, R60, 8.50705917302346158658e+37, PT ;  /* 0x7e8000003c00780b */ /* 0x000fe20003f84000 */
[----:B-1----:R-:W-:Y:S01]  /*1650*/  FADD R22, R74, 9.9999997473787516356e-06 ;  /* 0x3727c5ac4a167421 */ /* 0x002fe20000000000 */
[----:B------:R-:W-:Y:S02]  /*1660*/  P2R R34, PR, RZ, 0x1 ;  /* 0x00000001ff227803 */ /* 0x000fe40000000000 */
[----:B------:R-:W-:Y:S02]  /*1670*/  FSETP.GEU.AND P0, PT, R92, 1.175494350822287508e-38, PT ;  /* 0x008000005c00780b */ /* 0x000fe40003f0e000 */
[----:B------:R-:W-:Y:S01]  /*1680*/  FSEL R89, R18, 1, P6 ;  /* 0x3f80000012597808 */ /* 0x000fe20003000000 */
[----:B------:R-:W-:Y:S01]  /*1690*/  @P6 FMUL R92, R92, 0.25 ;  /* 0x3e8000005c5c6820 */ /* 0x000fe20000400000 */
[----:B------:R-:W-:Y:S01]  /*16a0*/  ISETP.NE.AND P6, PT, R34, RZ, PT ;  /* 0x000000ff2200720c */ /* 0x000fe20003fc5270 */
[----:B------:R-:W0:Y:S01]  /*16b0*/  MUFU.SQRT R93, R22 ;  /* 0x00000016005d7308 */ /* 0x000e220000002000 */
[----:B------:R-:W-:-:S03]  /*16c0*/  FSEL R34, R18, 1, P4 ;  /* 0x3f80000012227808 */ /* 0x000fc60002000000 */
[----:B------:R-:W-:Y:S01]  /*16d0*/  @P4 FMUL R60, R60, 0.25 ;  /* 0x3e8000003c3c4820 */ /* 0x000fe20000400000 */
[----:B------:R-:W-:Y:S01]  /*16e0*/  P2R R84, PR, RZ, 0x4 ;  /* 0x00000004ff547803 */ /* 0x000fe20000000000 */
[----:B------:R-:W-:Y:S01]  /*16f0*/  FADD R85, R42, 9.9999997473787516356e-06 ;  /* 0x3727c5ac2a557421 */ /* 0x000fe20000000000 */
[----:B------:R-:W-:Y:S01]  /*1700*/  @!P3 FMUL R27, R27, 16777216 ;  /* 0x4b8000001b1bb820 */ /* 0x000fe20000400000 */
[----:B------:R-:W-:Y:S01]  /*1710*/  @!P3 FMUL R82, R82, 16777216 ;  /* 0x4b8000005252b820 */ /* 0x000fe20000400000 */
[----:B------:R-:W-:Y:S01]  /*1720*/  ISETP.NE.AND P3, PT, R84, RZ, PT ;  /* 0x000000ff5400720c */ /* 0x000fe20003f65270 */
[----:B------:R-:W-:Y:S01]  /*1730*/  FADD R35, R35, 9.9999997473787516356e-06 ;  /* 0x3727c5ac23237421 */ /* 0x000fe20000000000 */
[----:B------:R-:W-:Y:S01]  /*1740*/  MUFU.SQRT R88, R85 ;  /* 0x0000005500587308 */ /* 0x000fe20000002000 */
[----:B------:R-:W-:-:S07]  /*1750*/  FADD R24, R24, 9.9999997473787516356e-06 ;  /* 0x3727c5ac18187421 */ /* 0x000fce0000000000 */
[----:B------:R-:W1:Y:S08]  /*1760*/  MUFU.SQRT R42, R35 ;  /* 0x00000023002a7308 */ /* 0x000e700000002000 */
[----:B------:R3:W-:Y:S01]  /*1770*/  MUFU.SQRT R85, R24 ;  /* 0x0000001800557308 */ /* 0x0007e20000002000 */
[----:B------:R-:W-:Y:S01]  /*1780*/  @!P3 FMUL R61, R61, 16777216 ;  /* 0x4b8000003d3db820 */ /* 0x000fe20000400000 */
[----:B------:R-:W-:Y:S01]  /*1790*/  @!P3 FMUL R43, R43, 16777216 ;  /* 0x4b8000002b2bb820 */ /* 0x000fe20000400000 */
[----:B------:R-:W-:Y:S01]  /*17a0*/  @!P0 FMUL R92, R92, 16777216 ;  /* 0x4b8000005c5c8820 */ /* 0x000fe20000400000 */
[----:B------:R-:W-:Y:S01]  /*17b0*/  @!P0 FMUL R89, R89, 16777216 ;  /* 0x4b80000059598820 */ /* 0x000fe20000400000 */
[----:B------:R-:W-:-:S02]  /*17c0*/  ISETP.NE.AND P3, PT, R20, RZ, PT ;  /* 0x000000ff1400720c */ /* 0x000fc40003f65270 */
[----:B0-----:R-:W-:Y:S01]  /*17d0*/  FSETP.GEU.AND P0, PT, R93, 1.175494350822287508e-38, PT ;  /* 0x008000005d00780b */ /* 0x001fe20003f0e000 */
[----:B------:R-:W-:Y:S01]  /*17e0*/  @!P6 FMUL R91, R91, 16777216 ;  /* 0x4b8000005b5be820 */ /* 0x000fe20000400000 */
[----:B------:R-:W-:Y:S01]  /*17f0*/  @!P6 FMUL R90, R90, 16777216 ;  /* 0x4b8000005a5ae820 */ /* 0x000fe20000400000 */
[----:B------:R-:W-:Y:S02]  /*1800*/  P2R R23, PR, RZ, 0x2 ;  /* 0x00000002ff177803 */ /* 0x000fe40000000000 */
[----:B-1----:R-:W-:Y:S01]  /*1810*/  FSETP.GT.AND P6, PT, R42, 8.50705917302346158658e+37, PT ;  /* 0x7e8000002a00780b */ /* 0x002fe20003fc4000 */
[----:B------:R-:W-:Y:S01]  /*1820*/  @!P5 FMUL R9, R9, 16777216 ;  /* 0x4b8000000909d820 */ /* 0x000fe20000400000 */
[----:B------:R-:W-:Y:S01]  /*1830*/  @!P5 FMUL R80, R80, 16777216 ;  /* 0x4b8000005050d820 */ /* 0x000fe20000400000 */
[----:B------:R-:W-:-:S03]  /*1840*/  FSETP.GEU.AND P5, PT, R88, 1.175494350822287508e-38, PT ;  /* 0x008000005800780b */ /* 0x000fc60003fae000 */
[----:B------:R-:W-:Y:S01]  /*1850*/  @!P3 FMUL R60, R60, 16777216 ;  /* 0x4b8000003c3cb820 */ /* 0x000fe20000400000 */
[----:B------:R-:W-:Y:S01]  /*1860*/  @!P3 FMUL R34, R34, 16777216 ;  /* 0x4b8000002222b820 */ /* 0x000fe20000400000 */
[----:B------:R-:W-:Y:S01]  /*1870*/  ISETP.NE.AND P3, PT, R12, RZ, PT ;  /* 0x000000ff0c00720c */ /* 0x000fe20003f65270 */
[----:B------:R-:W-:Y:S01]  /*1880*/  IMAD.MOV.U32 R35, RZ, RZ, RZ ;  /* 0x000000ffff237224 */ /* 0x000fe200078e00ff */
[----:B------:R-:W0:Y:S01]  /*1890*/  MUFU.RCP R27, R27 ;  /* 0x0000001b001b7308 */ /* 0x000e220000001000 */
[----:B------:R-:W-:-:S07]  /*18a0*/  IMAD.MOV.U32 R12, RZ, RZ, RZ ;  /* 0x000000ffff0c7224 */ /* 0x000fce00078e00ff */
[----:B------:R-:W1:Y:S03]  /*18b0*/  MUFU.RCP R9, R9 ;  /* 0x0000000900097308 */ /* 0x000e660000001000 */
[----:B------:R4:W5:Y:S01]  /*18c0*/  @P3 LDG.E.EL R35, desc[UR4][R40.64+-0x400] ;  /* 0xfffc000428233981 */ /* 0x000962000c2e1900 */
[----:B---3--:R-:W-:Y:S01]  /*18d0*/  IMAD.MOV.U32 R24, RZ, RZ, RZ ;  /* 0x000000ffff187224 */ /* 0x008fe200078e00ff */
[----:B----4-:R-:W-:Y:S01]  /*18e0*/  CS2R R40, SRZ ;  /* 0x0000000000287805 */ /* 0x010fe2000001ff00 */
[----:B0-----:R-:W-:Y:S01]  /*18f0*/  FMUL R82, R27, R82 ;  /* 0x000000521b527220 */ /* 0x001fe20000400000 */
[----:B-1----:R-:W-:Y:S01]  /*1900*/  FMUL R80, R9, R80 ;  /* 0x0000005009507220 */ /* 0x002fe20000400000 */
[----:B------:R-:W-:Y:S02]  /*1910*/  IMAD.MOV.U32 R20, RZ, RZ, RZ ;  /* 0x000000ffff147224 */ /* 0x000fe400078e00ff */
[----:B------:R-:W-:Y:S01]  /*1920*/  IMAD.MOV.U32 R9, RZ, RZ, RZ ;  /* 0x000000ffff097224 */ /* 0x000fe200078e00ff */
[----:B------:R0:W3:Y:S01]  /*1930*/  @P3 LDG.E.EL R41, desc[UR4][R16.64+-0x400] ;  /* 0xfffc000410293981 */ /* 0x0000e2000c2e1900 */
[----:B------:R-:W-:Y:S01]  /*1940*/  IMAD.MOV.U32 R27, RZ, RZ, RZ ;  /* 0x000000ffff1b7224 */ /* 0x000fe200078e00ff */
[----:B------:R-:W-:Y:S08]  /*1950*/  MUFU.RCP R91, R91 ;  /* 0x0000005b005b7308 */ /* 0x000ff00000001000 */
[----:B------:R-:W-:Y:S01]  /*1960*/  MUFU.RCP R92, R92 ;  /* 0x0000005c005c7308 */ /* 0x000fe20000001000 */
[----:B0-----:R-:W-:-:S02]  /*1970*/  CS2R R16, SRZ ;  /* 0x0000000000107805 */ /* 0x001fc4000001ff00 */
[----:B--2---:R-:W-:-:S05]  /*1980*/  SEL R0, R0, RZ, P1 ;  /* 0x000000ff00007207 */ /* 0x004fca0000800000 */
[----:B------:R-:W-:-:S04]  /*1990*/  FADD R52, R0, 0.0010000000474974513054 ;  /* 0x3a83126f00347421 */ /* 0x000fc80000000000 */
[----:B------:R-:W0:Y:S02]  /*19a0*/  MUFU.SQRT R2, R52 ;  /* 0x0000003400027308 */ /* 0x000e240000002000 */
[C---:B0-----:R-:W-:Y:S02]  /*19b0*/  FSETP.GT.AND P4, PT, R2.reuse, 8.50705917302346158658e+37, PT ;  /* 0x7e8000000200780b */ /* 0x041fe40003f84000 */
[----:B------:R-:W-:Y:S02]  /*19c0*/  FSETP.GEU.AND P2, PT, R2, 1.175494350822287508e-38, PT ;  /* 0x008000000200780b */ /* 0x000fe40003f4e000 */
[----:B------:R-:W-:-:S09]  /*19d0*/  FSEL R0, R18, 1, P4 ;  /* 0x3f80000012007808 */ /* 0x000fd20002000000 */
[----:B------:R-:W-:Y:S01]  /*19e0*/  @P4 FMUL R2, R2, 0.25 ;  /* 0x3e80000002024820 */ /* 0x000fe20000400000 */
[----:B------:R-:W-:-:S04]  /*19f0*/  FSETP.GT.AND P4, PT, R93, 8.50705917302346158658e+37, PT ;  /* 0x7e8000005d00780b */ /* 0x000fc80003f84000 */
[----:B------:R-:W-:Y:S02]  /*1a00*/  FSEL R74, R18, 1, P4 ;  /* 0x3f800000124a7808 */ /* 0x000fe40002000000 */
[----:B------:R-:W-:Y:S02]  /*1a10*/  P2R R52, PR, RZ, 0x4 ;  /* 0x00000004ff347803 */ /* 0x000fe40000000000 */
[----:B------:R-:W-:-:S05]  /*1a20*/  ISETP.NE.AND P1, PT, R75, RZ, PT ;  /* 0x000000ff4b00720c */ /* 0x000fca0003f25270 */
[----:B------:R-:W-:Y:S01]  /*1a30*/  @P4 FMUL R93, R93, 0.25 ;  /* 0x3e8000005d5d4820 */ /* 0x000fe20000400000 */
[----:B------:R-:W-:Y:S02]  /*1a40*/  FSETP.GT.AND P4, PT, R88, 8.50705917302346158658e+37, PT ;  /* 0x7e8000005800780b */ /* 0x000fe40003f84000 */
[----:B------:R-:W-:Y:S02]  /*1a50*/  FSETP.GT.AND P2, PT, R85, 8.50705917302346158658e+37, PT ;  /* 0x7e8000005500780b */ /* 0x000fe40003f44000 */
[C---:B------:R-:W-:Y:S02]  /*1a60*/  FSEL R84, R18.reuse, 1, P4 ;  /* 0x3f80000012547808 */ /* 0x040fe40002000000 */
[----:B------:R-:W-:Y:S01]  /*1a70*/  FSEL R75, R18, 1, P6 ;  /* 0x3f800000124b7808 */ /* 0x000fe20003000000 */
[----:B------:R-:W-:Y:S01]  /*1a80*/  @!P1 FMUL R51, R51, 16777216 ;  /* 0x4b80000033339820 */ /* 0x000fe20000400000 */
[----:B------:R-:W-:Y:S01]  /*1a90*/  @!P1 FMUL R36, R36, 16777216 ;  /* 0x4b80000024249820 */ /* 0x000fe20000400000 */
[----:B------:R-:W-:-:S04]  /*1aa0*/  FSEL R22, R18, 1, P2 ;  /* 0x3f80000012167808 */ /* 0x000fc80001000000 */
[----:B------:R-:W-:Y:S01]  /*1ab0*/  @P4 FMUL R88, R88, 0.25 ;  /* 0x3e80000058584820 */ /* 0x000fe20000400000 */
[C---:B------:R-:W-:Y:S01]  /*1ac0*/  FSETP.GEU.AND P4, PT, R42.reuse, 1.175494350822287508e-38, PT ;  /* 0x008000002a00780b */ /* 0x040fe20003f8e000 */
[----:B------:R-:W-:Y:S01]  /*1ad0*/  @P6 FMUL R42, R42, 0.25 ;  /* 0x3e8000002a2a6820 */ /* 0x000fe20000400000 */
[C---:B------:R-:W-:Y:S01]  /*1ae0*/  FSETP.GEU.AND P6, PT, R85.reuse, 1.175494350822287508e-38, PT ;  /* 0x008000005500780b */ /* 0x040fe20003fce000 */
[----:B------:R-:W-:Y:S01]  /*1af0*/  @P2 FMUL R85, R85, 0.25 ;  /* 0x3e80000055552820 */ /* 0x000fe20000400000 */
[----:B------:R-:W-:Y:S01]  /*1b00*/  ISETP.NE.AND P1, PT, R23, RZ, PT ;  /* 0x000000ff1700720c */ /* 0x000fe20003f25270 */
[----:B------:R-:W-:Y:S01]  /*1b10*/  IMAD.MOV.U32 R23, RZ, RZ, RZ ;  /* 0x000000ffff177224 */ /* 0x000fe200078e00ff */
[----:B------:R-:W-:Y:S01]  /*1b20*/  ISETP.NE.AND P2, PT, R52, RZ, PT ;  /* 0x000000ff3400720c */ /* 0x000fe20003f45270 */
[----:B------:R-:W-:-:S04]  /*1b30*/  IMAD.MOV.U32 R52, RZ, RZ, RZ ;  /* 0x000000ffff347224 */ /* 0x000fc800078e00ff */
[----:B------:R0:W2:Y:S04]  /*1b40*/  @P3 LDG.E.EL R23, desc[UR4][R38.64+-0x400] ;  /* 0xfffc000426173981 */ /* 0x0000a8000c2e1900 */
[----:B------:R1:W4:Y:S01]  /*1b50*/  @P3 LDG.E.EL R52, desc[UR4][R86.64+-0x400] ;  /* 0xfffc000456343981 */ /* 0x000322000c2e1900 */
[----:B------:R-:W-:Y:S01]  /*1b60*/  @!P0 FMUL R93, R93, 16777216 ;  /* 0x4b8000005d5d8820 */ /* 0x000fe20000400000 */
[----:B------:R-:W-:Y:S02]  /*1b70*/  @!P0 FMUL R74, R74, 16777216 ;  /* 0x4b8000004a4a8820 */ /* 0x000fe40000400000 */
[----:B------:R-:W2:Y:S01]  /*1b80*/  @P1 LDG.E.EL R12, desc[UR4][R30.64+-0x400] ;  /* 0xfffc00041e0c1981 */ /* 0x000ea2000c2e1900 */
[----:B0-----:R-:W-:-:S03]  /*1b90*/  CS2R R38, SRZ ;  /* 0x0000000000267805 */ /* 0x001fc6000001ff00 */
[----:B------:R-:W2:Y:S01]  /*1ba0*/  @P1 LDG.E.EL R40, desc[UR4][R48.64+-0x400] ;  /* 0xfffc000430281981 */ /* 0x000ea2000c2e1900 */
[----:B-1----:R-:W0:Y:S03]  /*1bb0*/  LDC.64 R86, c[0x0][0x240] ;  /* 0x00009000ff567b82 */ /* 0x002e260000000a00 */
[----:B------:R1:W2:Y:S01]  /*1bc0*/  @P1 LDG.E.EL R39, desc[UR4][R46.64+-0x400] ;  /* 0xfffc00042e271981 */ /* 0x0002a2000c2e1900 */
[----:B------:R-:W-:Y:S01]  /*1bd0*/  @!P5 FMUL R88, R88, 16777216 ;  /* 0x4b8000005858d820 */ /* 0x000fe20000400000 */
[----:B------:R-:W-:Y:S01]  /*1be0*/  @!P4 FMUL R42, R42, 16777216 ;  /* 0x4b8000002a2ac820 */ /* 0x000fe20000400000 */
[----:B------:R-:W-:Y:S01]  /*1bf0*/  @!P5 FMUL R84, R84, 16777216 ;  /* 0x4b8000005454d820 */ /* 0x000fe20000400000 */
[----:B------:R-:W2:Y:S01]  /*1c00*/  @P1 LDG.E.EL R17, desc[UR4][R28.64+-0x400] ;  /* 0xfffc00041c111981 */ /* 0x000ea2000c2e1900 */
[----:B-1----:R-:W1:Y:S01]  /*1c10*/  LDC.64 R46, c[0x0][0x250] ;  /* 0x00009400ff2e7b82 */ /* 0x002e620000000a00 */
[----:B------:R-:W-:Y:S01]  /*1c20*/  ISETP.NE.AND P0, PT, R5, RZ, PT ;  /* 0x000000ff0500720c */ /* 0x000fe20003f05270 */
[----:B------:R-:W-:Y:S01]  /*1c30*/  IMAD.MOV.U32 R5, RZ, RZ, RZ ;  /* 0x000000ffff057224 */ /* 0x000fe200078e00ff */
[----:B------:R-:W-:Y:S01]  /*1c40*/  CS2R R30, SRZ ;  /* 0x00000000001e7805 */ /* 0x000fe2000001ff00 */
[----:B0-----:R-:W-:-:S05]  /*1c50*/  IMAD.WIDE R48, R32, 0x4, R86 ;  /* 0x0000000420307825 */ /* 0x001fca00078e0256 */
[----:B------:R-:W2:Y:S04]  /*1c60*/  @P3 LDG.E.EL R5, desc[UR4][R48.64+-0x400] ;  /* 0xfffc000430053981 */ /* 0x000ea8000c2e1900 */
[----:B------:R-:W2:Y:S04]  /*1c70*/  @P3 LDG.E.EL R24, desc[UR4][R48.64+-0x400] ;  /* 0xfffc000430183981 */ /* 0x000ea8000c2e1900 */
[----:B------:R-:W2:Y:S04]  /*1c80*/  @P3 LDG.E.EL R38, desc[UR4][R48.64+-0x400] ;  /* 0xfffc000430263981 */ /* 0x000ea8000c2e1900 */
[----:B------:R1:W2:Y:S02]  /*1c90*/  @P3 LDG.E.EL R31, desc[UR4][R48.64+-0x400] ;  /* 0xfffc0004301f3981 */ /* 0x0002a4000c2e1900 */
[----:B-1----:R-:W-:-:S05]  /*1ca0*/  IMAD.WIDE R48, R32, 0x4, R46 ;  /* 0x0000000420307825 */ /* 0x002fca00078e022e */
[----:B------:R-:W2:Y:S04]  /*1cb0*/  @P3 LDG.E.EL R20, desc[UR4][R48.64+-0x400] ;  /* 0xfffc000430143981 */ /* 0x000ea8000c2e1900 */
[----:B------:R-:W2:Y:S04]  /*1cc0*/  @P3 LDG.E.EL R9, desc[UR4][R48.64+-0x400] ;  /* 0xfffc000430093981 */ /* 0x000ea8000c2e1900 */
[----:B------:R-:W2:Y:S04]  /*1cd0*/  @P3 LDG.E.EL R30, desc[UR4][R48.64+-0x400] ;  /* 0xfffc0004301e3981 */ /* 0x000ea8000c2e1900 */
[----:B------:R0:W2:Y:S01]  /*1ce0*/  @P3 LDG.E.EL R27, desc[UR4][R48.64+-0x400] ;  /* 0xfffc0004301b3981 */ /* 0x0000a2000c2e1900 */
[----:B------:R-:W1:Y:S01]  /*1cf0*/  MUFU.RCP R88, R88 ;  /* 0x0000005800587308 */ /* 0x000e620000001000 */
[----:B0-----:R-:W0:Y:S07]  /*1d00*/  LDC.64 R48, c[0x0][0x258] ;  /* 0x00009600ff307b82 */ /* 0x001e2e0000000a00 */
[----:B------:R-:W1:Y:S08]  /*1d10*/  MUFU.RCP R42, R42 ;  /* 0x0000002a002a7308 */ /* 0x000e700000001000 */
[----:B------:R-:W3:Y:S01]  /*1d20*/  MUFU.RCP R93, R93 ;  /* 0x0000005d005d7308 */ /* 0x000ee20000001000 */
[----:B------:R-:W-:Y:S01]  /*1d30*/  @!P4 FMUL R75, R75, 16777216 ;  /* 0x4b8000004b4bc820 */ /* 0x000fe20000400000 */
[----:B------:R-:W-:Y:S01]  /*1d40*/  IMAD.MOV.U32 R18, RZ, RZ, RZ ;  /* 0x000000ffff127224 */ /* 0x000fe200078e00ff */
[----:B------:R-:W-:Y:S01]  /*1d50*/  CS2R R28, SRZ ;  /* 0x00000000001c7805 */ /* 0x000fe2000001ff00 */
[----:B------:R-:W-:-:S04]  /*1d60*/  IMAD.WIDE R86, R44, 0x4, R86 ;  /* 0x000000042c567825 */ /* 0x000fc800078e0256 */
[----:B-1----:R-:W-:Y:S01]  /*1d70*/  FMUL R84, R88, R84 ;  /* 0x0000005458547220 */ /* 0x002fe20000400000 */
[----:B------:R-:W-:Y:S01]  /*1d80*/  FMUL R88, R42, R75 ;  /* 0x0000004b2a587220 */ /* 0x000fe20000400000 */
[----:B------:R-:W-:Y:S01]  /*1d90*/  IMAD.MOV.U32 R42, RZ, RZ, RZ ;  /* 0x000000ffff2a7224 */ /* 0x000fe200078e00ff */
[----:B------:R-:W2:Y:S01]  /*1da0*/  @P1 LDG.E.EL R18, desc[UR4][R86.64+-0x400] ;  /* 0xfffc000456121981 */ /* 0x000ea2000c2e1900 */
[----:B------:R-:W-:-:S03]  /*1db0*/  IMAD.WIDE R46, R44, 0x4, R46 ;  /* 0x000000042c2e7825 */ /* 0x000fc600078e022e */
[----:B------:R-:W2:Y:S01]  /*1dc0*/  @P1 LDG.E.EL R29, desc[UR4][R86.64+-0x400] ;  /* 0xfffc0004561d1981 */ /* 0x000ea2000c2e1900 */
[----:B---3--:R-:W-:Y:S01]  /*1dd0*/  FMUL R93, R93, R74 ;  /* 0x0000004a5d5d7220 */ /* 0x008fe20000400000 */
[----:B0-----:R-:W-:Y:S02]  /*1de0*/  IMAD.WIDE R74, R32, 0x4, R48 ;  /* 0x00000004204a7825 */ /* 0x001fe400078e0230 */
[----:B------:R-:W3:Y:S04]  /*1df0*/  @P1 LDG.E.EL R28, desc[UR4][R86.64+-0x400] ;  /* 0xfffc0004561c1981 */ /* 0x000ee8000c2e1900 */
[----:B------:R0:W3:Y:S01]  /*1e00*/  @P1 LDG.E.EL R16, desc[UR4][R86.64+-0x400] ;  /* 0xfffc000456101981 */ /* 0x0000e2000c2e1900 */
[----:B------:R-:W-:-:S03]  /*1e10*/  IMAD.MOV.U32 R32, RZ, RZ, RZ ;  /* 0x000000ffff207224 */ /* 0x000fc600078e00ff */
[----:B------:R-:W3:Y:S01]  /*1e20*/  @P3 LDG.E.EL R42, desc[UR4][R74.64+-0x400] ;  /* 0xfffc00044a2a3981 */ /* 0x000ee2000c2e1900 */
[----:B------:R-:W-:-:S03]  /*1e30*/  @!P6 FMUL R85, R85, 16777216 ;  /* 0x4b8000005555e820 */ /* 0x000fc60000400000 */
[----:B------:R-:W3:Y:S01]  /*1e40*/  @P3 LDG.E.EL R32, desc[UR4][R74.64+-0x400] ;  /* 0xfffc00044a203981 */ /* 0x000ee2000c2e1900 */
[----:B0-----:R-:W-:Y:S01]  /*1e50*/  FMUL R87, R91, R90 ;  /* 0x0000005a5b577220 */ /* 0x001fe20000400000 */
[----:B------:R-:W-:Y:S01]  /*1e60*/  FMUL R86, R92, R89 ;  /* 0x000000595c567220 */ /* 0x000fe20000400000 */
[----:B------:R-:W-:Y:S01]  /*1e70*/  IMAD.MOV.U32 R92, RZ, RZ, RZ ;  /* 0x000000ffff5c7224 */ /* 0x000fe200078e00ff */
[----:B------:R-:W-:Y:S01]  /*1e80*/  CS2R R90, SRZ ;  /* 0x00000000005a7805 */ /* 0x000fe2000001ff00 */
[----:B------:R-:W-:-:S04]  /*1e90*/  IMAD.MOV.U32 R89, RZ, RZ, RZ ;  /* 0x000000ffff597224 */ /* 0x000fc800078e00ff */
[----:B------:R-:W3:Y:S04]  /*1ea0*/  @P1 LDG.E.EL R92, desc[UR4][R46.64+-0x400] ;  /* 0xfffc00042e5c1981 */ /* 0x000ee8000c2e1900 */
[----:B------:R-:W3:Y:S04]  /*1eb0*/  @P1 LDG.E.EL R91, desc[UR4][R46.64+-0x400] ;  /* 0xfffc00042e5b1981 */ /* 0x000ee8000c2e1900 */
[----:B------:R-:W3:Y:S04]  /*1ec0*/  @P1 LDG.E.EL R90, desc[UR4][R46.64+-0x400] ;  /* 0xfffc00042e5a1981 */ /* 0x000ee8000c2e1900 */
[----:B------:R0:W3:Y:S01]  /*1ed0*/  @P1 LDG.E.EL R89, desc[UR4][R46.64+-0x400] ;  /* 0xfffc00042e591981 */ /* 0x0000e2000c2e1900 */
[----:B------:R-:W1:Y:S01]  /*1ee0*/  MUFU.RCP R85, R85 ;  /* 0x0000005500557308 */ /* 0x000e620000001000 */
[----:B0-----:R-:W-:-:S07]  /*1ef0*/  CS2R R46, SRZ ;  /* 0x00000000002e7805 */ /* 0x001fce000001ff00 */
[----:B------:R-:W0:Y:S01]  /*1f00*/  MUFU.RCP R77, R77 ;  /* 0x0000004d004d7308 */ /* 0x000e220000001000 */
[----:B------:R-:W3:Y:S07]  /*1f10*/  @P3 LDG.E.EL R46, desc[UR4][R74.64+-0x400] ;  /* 0xfffc00044a2e3981 */ /* 0x000eee000c2e1900 */
[----:B------:R-:W5:Y:S01]  /*1f20*/  MUFU.RCP R13, R13 ;  /* 0x0000000d000d7308 */ /* 0x000f620000001000 */
[----:B------:R-:W3:Y:S01]  /*1f30*/  @P3 LDG.E.EL R47, desc[UR4][R74.64+-0x400] ;  /* 0xfffc00044a2f3981 */ /* 0x000ee2000c2e1900 */
[----:B------:R-:W-:Y:S01]  /*1f40*/  @!P6 FMUL R22, R22, 16777216 ;  /* 0x4b8000001616e820 */ /* 0x000fe20000400000 */
[----:B------:R-:W-:-:S04]  /*1f50*/  IMAD.WIDE R48, R44, 0x4, R48 ;  /* 0x000000042c307825 */ /* 0x000fc800078e0230 */
[----:B-1----:R-:W-:Y:S01]  /*1f60*/  FMUL R22, R85, R22 ;  /* 0x0000001655167220 */ /* 0x002fe20000400000 */
[----:B0-----:R-:W-:Y:S01]  /*1f70*/  FMUL R73, R77, R73 ;  /* 0x000000494d497220 */ /* 0x001fe20000400000 */
[----:B------:R-:W-:Y:S02]  /*1f80*/  IMAD.MOV.U32 R85, RZ, RZ, RZ ;  /* 0x000000ffff557224 */ /* 0x000fe400078e00ff */
[----:B------:R-:W-:Y:S02]  /*1f90*/  IMAD.MOV.U32 R44, RZ, RZ, RZ ;  /* 0x000000ffff2c7224 */ /* 0x000fe400078e00ff */
[----:B------:R-:W-:Y:S02]  /*1fa0*/  IMAD.MOV.U32 R77, RZ, RZ, RZ ;  /* 0x000000ffff4d7224 */ /* 0x000fe400078e00ff */
[----:B------:R-:W3:Y:S01]  /*1fb0*/  @P1 LDG.E.EL R85, desc[UR4][R48.64+-0x400] ;  /* 0xfffc000430551981 */ /* 0x000ee2000c2e1900 */
[----:B-----5:R-:W-:Y:S01]  /*1fc0*/  FMUL R3, R13, R3 ;  /* 0x000000030d037220 */ /* 0x020fe20000400000 */
[----:B------:R-:W-:-:S02]  /*1fd0*/  IMAD.MOV.U32 R13, RZ, RZ, RZ ;  /* 0x000000ffff0d7224 */ /* 0x000fc400078e00ff */
[----:B------:R-:W5:Y:S04]  /*1fe0*/  @P1 LDG.E.EL R44, desc[UR4][R48.64+-0x400] ;  /* 0xfffc0004302c1981 */ /* 0x000f68000c2e1900 */
[----:B------:R-:W5:Y:S04]  /*1ff0*/  @P1 LDG.E.EL R13, desc[UR4][R48.64+-0x400] ;  /* 0xfffc0004300d1981 */ /* 0x000f68000c2e1900 */
[----:B------:R-:W5:Y:S01]  /*2000*/  @P1 LDG.E.EL R77, desc[UR4][R48.64+-0x400] ;  /* 0xfffc0004304d1981 */ /* 0x000f62000c2e1900 */
[----:B------:R-:W-:Y:S01]  /*2010*/  FADD R68, R81, -R68 ;  /* 0x8000004451447221 */ /* 0x000fe20000000000 */
[----:B------:R-:W-:Y:S01]  /*2020*/  FADD R15, R15, -R54 ;  /* 0x800000360f0f7221 */ /* 0x000fe20000000000 */
[----:B------:R-:W-:-:S02]  /*2030*/  @!P2 FMUL R2, R2, 16777216 ;  /* 0x4b8000000202a820 */ /* 0x000fc40000400000 */
[----:B------:R-:W-:Y:S01]  /*2040*/  FMUL R68, R93, R68 ;  /* 0x000000445d447220 */ /* 0x000fe20000400000 */
[----:B------:R-:W0:Y:S01]  /*2050*/  MUFU.RCP R19, R19 ;  /* 0x0000001300137308 */ /* 0x000e220000001000 */
[----:B------:R-:W-:Y:S02]  /*2060*/  FMUL R80, R80, R15 ;  /* 0x0000000f50507220 */ /* 0x000fe40000400000 */
[----:B------:R-:W-:Y:S01]  /*2070*/  FFMA R64, R64, R68, R21 ;  /* 0x0000004440407223 */ /* 0x000fe20000000015 */
[----:B------:R-:W-:-:S04]  /*2080*/  FADD R10, R10, -R71 ;  /* 0x800000470a0a7221 */ /* 0x000fc80000000000 */
[----:B------:R-:W1:Y:S08]  /*2090*/  MUFU.RCP R15, R60 ;  /* 0x0000003c000f7308 */ /* 0x000e700000001000 */
[----:B------:R0:W-:Y:S01]  /*20a0*/  MUFU.RCP R21, R2 ;  /* 0x0000000200157308 */ /* 0x0001e20000001000 */
[----:B------:R-:W-:Y:S01]  /*20b0*/  FMUL R87, R87, R10 ;  /* 0x0000000a57577220 */ /* 0x000fe20000400000 */
[----:B------:R-:W-:Y:S01]  /*20c0*/  FADD R55, R8, -R55 ;  /* 0x8000003708377221 */ /* 0x000fe20000000000 */
[----:B------:R-:W-:Y:S01]  /*20d0*/  SEL R35, R35, RZ, P3 ;  /* 0x000000ff23237207 */ /* 0x000fe20001800000 */
[----:B------:R-:W-:-:S04]  /*20e0*/  @!P2 FMUL R0, R0, 16777216 ;  /* 0x4b8000000000a820 */ /* 0x000fc80000400000 */
[----:B------:R-:W4:Y:S01]  /*20f0*/  MUFU.RCP R56, R56 ;  /* 0x0000003800387308 */ /* 0x000f220000001000 */
[----:B0-----:R-:W-:-:S07]  /*2100*/  FMUL R19, R19, R6 ;  /* 0x0000000613137220 */ /* 0x001fce0000400000 */
[----:B------:R-:W0:Y:S01]  /*2110*/  MUFU.RCP R51, R51 ;  /* 0x0000003300337308 */ /* 0x000e220000001000 */
[----:B------:R-:W-:Y:S01]  /*2120*/  ISETP.NE.AND P2, PT, R33, RZ, PT ;  /* 0x000000ff2100720c */ /* 0x000fe20003f45270 */
[----:B-1----:R-:W-:-:S06]  /*2130*/  FMUL R33, R15, R34 ;  /* 0x000000220f217220 */ /* 0x002fcc0000400000 */
[----:B------:R-:W1:Y:S01]  /*2140*/  MUFU.RCP R8, R61 ;  /* 0x0000003d00087308 */ /* 0x000e620000001000 */
[----:B------:R-:W-:Y:S01]  /*2150*/  FADD R63, R76, -R63 ;  /* 0x8000003f4c3f7221 */ /* 0x000fe20000000000 */
[----:B------:R-:W-:Y:S01]  /*2160*/  SEL R2, R41, RZ, P3 ;  /* 0x000000ff29027207 */ /* 0x000fe20001800000 */
[----:B------:R-:W-:Y:S02]  /*2170*/  FMUL R82, R82, R55 ;  /* 0x0000003752527220 */ /* 0x000fe40000400000 */
[----:B------:R-:W-:Y:S01]  /*2180*/  FMUL R22, R22, R63 ;  /* 0x0000003f16167220 */ /* 0x000fe20000400000 */
[----:B----4-:R-:W-:Y:S01]  /*2190*/  FMUL R37, R56, R37 ;  /* 0x0000002538257220 */ /* 0x010fe20000400000 */
[----:B------:R-:W-:Y:S01]  /*21a0*/  FFMA R57, R72, R82, R57 ;  /* 0x0000005248397223 */ /* 0x000fe20000000039 */
[----:B0-----:R-:W-:Y:S01]  /*21b0*/  FMUL R36, R51, R36 ;  /* 0x0000002433247220 */ /* 0x001fe20000400000 */
[----:B------:R-:W-:-:S03]  /*21c0*/  FFMA R53, R58, R22, R53 ;  /* 0x000000163a357223 */ /* 0x000fc60000000035 */
[----:B------:R-:W-:Y:S01]  /*21d0*/  FSETP.GEU.AND P4, PT, R57, RZ, PT ;  /* 0x000000ff3900720b */ /* 0x000fe20003f8e000 */
[----:B-1----:R-:W-:Y:S01]  /*21e0*/  FMUL R22, R8, R43 ;  /* 0x0000002b08167220 */ /* 0x002fe20000400000 */
[----:B------:R-:W-:Y:S01]  /*21f0*/  FFMA R14, R69, R80, R14 ;  /* 0x00000050450e7223 */ /* 0x000fe2000000000e */
[----:B------:R-:W-:Y:S01]  /*2200*/  FADD R83, R83, -R70 ;  /* 0x8000004653537221 */ /* 0x000fe20000000000 */
[----:B------:R-:W-:-:S03]  /*2210*/  FFMA R26, R67, R87, R26 ;  /* 0x00000057431a7223 */ /* 0x000fc6000000001a */
[----:B------:R-:W-:Y:S01]  /*2220*/  FMUL R83, R86, R83 ;  /* 0x0000005356537220 */ /* 0x000fe20000400000 */
[----:B------:R-:W-:-:S03]  /*2230*/  ISETP.GE.AND P5, PT, R7, 0xd3400, PT ;  /* 0x000d34000700780c */ /* 0x000fc60003fa6270 */
[----:B------:R-:W-:Y:S01]  /*2240*/  FFMA R25, R66, R83, R25 ;  /* 0x0000005342197223 */ /* 0x000fe20000000019 */
[----:B------:R-:W-:Y:S01]  /*2250*/  FADD R65, R78, -R65 ;  /* 0x800000414e417221 */ /* 0x000fe20000000000 */
[----:B------:R-:W-:Y:S01]  /*2260*/  FADD R79, R79, -R50 ;  /* 0x800000324f4f7221 */ /* 0x000fe20000000000 */
[----:B------:R-:W-:Y:S02]  /*2270*/  SEL R52, R52, RZ, P3 ;  /* 0x000000ff34347207 */ /* 0x000fe40001800000 */
[----:B--2---:R-:W-:Y:S02]  /*2280*/  SEL R23, R23, RZ, P3 ;  /* 0x000000ff17177207 */ /* 0x004fe40001800000 */
[----:B------:R-:W-:Y:S02]  /*2290*/  SEL R40, R40, RZ, P1 ;  /* 0x000000ff28287207 */ /* 0x000fe40000800000 */
[----:B------:R-:W-:Y:S02]  /*22a0*/  SEL R10, R5, RZ, P3 ;  /* 0x000000ff050a7207 */ /* 0x000fe40001800000 */
[----:B------:R-:W-:-:S03]  /*22b0*/  SEL R5, R24, RZ, P3 ;  /* 0x000000ff18057207 */ /* 0x000fc60001800000 */
[----:B------:R-:W-:Y:S01]  /*22c0*/  FADD R6, R35, -R10 ;  /* 0x8000000a23067221 */ /* 0x000fe20000000000 */
[----:B------:R-:W-:Y:S01]  /*22d0*/  FMUL R35, R21, R0 ;  /* 0x0000000015237220 */ /* 0x000fe20000400000 */
[----:B------:R-:W-:Y:S01]  /*22e0*/  FADD R0, R52, -R5 ;  /* 0x8000000534007221 */ /* 0x000fe20000000000 */
[----:B------:R-:W-:Y:S01]  /*22f0*/  SEL R31, R31, RZ, P3 ;  /* 0x000000ff1f1f7207 */ /* 0x000fe20001800000 */
[----:B------:R-:W-:Y:S01]  /*2300*/  FMUL R73, R73, R6 ;  /* 0x0000000649497220 */ /* 0x000fe20000400000 */
[----:B------:R-:W-:-:S03]  /*2310*/  SEL R38, R38, RZ, P3 ;  /* 0x000000ff26267207 */ /* 0x000fc60001800000 */
[----:B------:R-:W-:Y:S01]  /*2320*/  FADD R2, R2, -R31 ;  /* 0x8000001f02027221 */ /* 0x000fe20000000000 */
[----:B------:R-:W-:-:S03]  /*2330*/  SEL R5, R39, RZ, P1 ;  /* 0x000000ff27057207 */ /* 0x000fc60000800000 */
[----:B------:R-:W-:Y:S01]  /*2340*/  FMUL R10, R37, R2 ;  /* 0x00000002250a7220 */ /* 0x000fe20000400000 */
[----:B------:R-:W-:Y:S02]  /*2350*/  SEL R20, R20, RZ, P3 ;  /* 0x000000ff14147207 */ /* 0x000fe40001800000 */
[----:B------:R-:W-:Y:S02]  /*2360*/  SEL R9, R9, RZ, P3 ;  /* 0x000000ff09097207 */ /* 0x000fe40001800000 */
[----:B------:R-:W-:Y:S02]  /*2370*/  SEL R30, R30, RZ, P3 ;  /* 0x000000ff1e1e7207 */ /* 0x000fe40001800000 */
[----:B------:R-:W-:Y:S02]  /*2380*/  SEL R27, R27, RZ, P3 ;  /* 0x000000ff1b1b7207 */ /* 0x000fe40001800000 */
[----:B------:R-:W-:Y:S01]  /*2390*/  SEL R15, R18, RZ, P1 ;  /* 0x000000ff120f7207 */ /* 0x000fe20000800000 */
[----:B------:R-:W-:-:S04]  /*23a0*/  FMUL R18, R3, R0 ;  /* 0x0000000003127220 */ /* 0x000fc80000400000 */
[----:B------:R-:W-:Y:S01]  /*23b0*/  FADD R3, R40, -R15 ;  /* 0x8000000f28037221 */ /* 0x000fe20000000000 */
[----:B------:R-:W-:-:S03]  /*23c0*/  FADD R0, R23, -R38 ;  /* 0x8000002617007221 */ /* 0x000fc60000000000 */
[----:B------:R-:W-:Y:S02]  /*23d0*/  FMUL R8, R36, R3 ;  /* 0x0000000324087220 */ /* 0x000fe40000400000 */
[----:B------:R-:W0:Y:S01]  /*23e0*/  LDC.64 R2, c[0x0][0x260] ;  /* 0x00009800ff027b82 */ /* 0x000e220000000a00 */
[----:B---3--:R-:W-:Y:S02]  /*23f0*/  SEL R21, R42, RZ, P3 ;  /* 0x000000ff2a157207 */ /* 0x008fe40001800000 */
[----:B------:R-:W-:-:S03]  /*2400*/  SEL R32, R32, RZ, P3 ;  /* 0x000000ff20207207 */ /* 0x000fc60001800000 */
[----:B------:R-:W-:Y:S01]  /*2410*/  FFMA R73, R20, R73, R21 ;  /* 0x0000004914497223 */ /* 0x000fe20000000015 */
[----:B------:R-:W-:Y:S01]  /*2420*/  SEL R6, R29, RZ, P1 ;  /* 0x000000ff1d067207 */ /* 0x000fe20000800000 */
[----:B------:R-:W-:Y:S01]  /*2430*/  FMUL R15, R19, R0 ;  /* 0x00000000130f7220 */ /* 0x000fe20000400000 */
[----:B------:R-:W-:Y:S01]  /*2440*/  FSEL R20, R57, RZ, P4 ;  /* 0x000000ff39147208 */ /* 0x000fe20002000000 */
[----:B------:R-:W-:Y:S01]  /*2450*/  FFMA R18, R9, R18, R32 ;  /* 0x0000001209127223 */ /* 0x000fe20000000020 */
[----:B------:R-:W-:Y:S01]  /*2460*/  FSETP.GEU.AND P4, PT, R73, RZ, PT ;  /* 0x000000ff4900720b */ /* 0x000fe20003f8e000 */
[----:B------:R-:W-:Y:S01]  /*2470*/  FADD R5, R5, -R6 ;  /* 0x8000000605057221 */ /* 0x000fe20000000000 */
[----:B------:R-:W-:Y:S02]  /*2480*/  SEL R0, R12, RZ, P1 ;  /* 0x000000ff0c007207 */ /* 0x000fe40000800000 */
[----:B------:R-:W-:Y:S02]  /*2490*/  @P2 FSEL R20, R73, RZ, P4 ;  /* 0x000000ff49142208 */ /* 0x000fe40002000000 */
[----:B------:R-:W-:Y:S01]  /*24a0*/  FSETP.GEU.AND P4, PT, R18, RZ, PT ;  /* 0x000000ff1200720b */ /* 0x000fe20003f8e000 */
[----:B------:R-:W-:Y:S01]  /*24b0*/  FMUL R6, R22, R5 ;  /* 0x0000000516067220 */ /* 0x000fe20000400000 */
[----:B------:R-:W-:-:S02]  /*24c0*/  SEL R5, R28, RZ, P1 ;  /* 0x000000ff1c057207 */ /* 0x000fc40000800000 */
[----:B------:R-:W-:Y:S02]  /*24d0*/  SEL R16, R16, RZ, P1 ;  /* 0x000000ff10107207 */ /* 0x000fe40000800000 */
[----:B------:R-:W-:Y:S01]  /*24e0*/  SEL R17, R17, RZ, P1 ;  /* 0x000000ff11117207 */ /* 0x000fe20000800000 */
[----:B------:R-:W-:Y:S01]  /*24f0*/  FADD R0, R0, -R5 ;  /* 0x8000000500007221 */ /* 0x000fe20000000000 */
[----:B------:R-:W-:Y:S01]  /*2500*/  FMUL R65, R84, R65 ;  /* 0x0000004154417220 */ /* 0x000fe20000400000 */
[----:B------:R-:W-:Y:S01]  /*2510*/  FMUL R79, R88, R79 ;  /* 0x0000004f584f7220 */ /* 0x000fe20000400000 */
[----:B------:R-:W-:Y:S02]  /*2520*/  SEL R19, R46, RZ, P3 ;  /* 0x000000ff2e137207 */ /* 0x000fe40001800000 */
[----:B------:R-:W-:-:S03]  /*2530*/  SEL R12, R47, RZ, P3 ;  /* 0x000000ff2f0c7207 */ /* 0x000fc60001800000 */
[----:B------:R-:W-:Y:S01]  /*2540*/  FFMA R15, R30, R15, R19 ;  /* 0x0000000f1e0f7223 */ /* 0x000fe20000000013 */
[----:B------:R-:W-:-:S04]  /*2550*/  FSETP.GEU.AND P3, PT, R14, RZ, PT ;  /* 0x000000ff0e00720b */ /* 0x000fc80003f6e000 */
[----:B------:R-:W-:Y:S02]  /*2560*/  FSEL R21, R14, RZ, P3 ;  /* 0x000000ff0e157208 */ /* 0x000fe40001800000 */
[----:B------:R-:W-:Y:S02]  /*2570*/  FSETP.GEU.AND P3, PT, R26, RZ, PT ;  /* 0x000000ff1a00720b */ /* 0x000fe40003f6e000 */
[----:B------:R-:W-:Y:S01]  /*2580*/  @P2 FSEL R21, R18, RZ, P4 ;  /* 0x000000ff12152208 */ /* 0x000fe20002000000 */
[----:B------:R-:W-:Y:S01]  /*2590*/  FFMA R10, R27, R10, R12 ;  /* 0x0000000a1b0a7223 */ /* 0x000fe2000000000c */
[C---:B------:R-:W-:Y:S02]  /*25a0*/  FSETP.GEU.AND P4, PT, R15.reuse, RZ, PT ;  /* 0x000000ff0f00720b */ /* 0x040fe40003f8e000 */
[----:B------:R-:W-:Y:S02]  /*25b0*/  FSEL R22, R26, RZ, P3 ;  /* 0x000000ff1a167208 */ /* 0x000fe40001800000 */
[----:B------:R-:W-:-:S02]  /*25c0*/  @P2 FSEL R22, R15, RZ, P4 ;  /* 0x000000ff0f162208 */ /* 0x000fc40002000000 */
[----:B------:R-:W-:Y:S01]  /*25d0*/  FSETP.GEU.AND P4, PT, R25, RZ, PT ;  /* 0x000000ff1900720b */ /* 0x000fe20003f8e000 */
[----:B------:R-:W-:Y:S01]  /*25e0*/  FMUL R5, R33, R0 ;  /* 0x0000000021057220 */ /* 0x000fe20000400000 */
[C---:B------:R-:W-:Y:S01]  /*25f0*/  FSETP.GEU.AND P3, PT, R10.reuse, RZ, PT ;  /* 0x000000ff0a00720b */ /* 0x040fe20003f6e000 */
[----:B------:R-:W-:Y:S01]  /*2600*/  FADD R0, R17, -R16 ;  /* 0x8000001011007221 */ /* 0x000fe20000000000 */
[----:B------:R-:W-:Y:S01]  /*2610*/  FSEL R23, R25, RZ, P4 ;  /* 0x000000ff19177208 */ /* 0x000fe20002000000 */
[----:B0-----:R-:W-:Y:S01]  /*2620*/  IMAD.WIDE R2, R7, 0x4, R2 ;  /* 0x0000000407027825 */ /* 0x001fe200078e0202 */
[----:B------:R-:W-:-:S03]  /*2630*/  @P2 FSEL R23, R10, RZ, P3 ;  /* 0x000000ff0a172208 */ /* 0x000fc60001800000 */
[----:B------:R-:W-:Y:S01]  /*2640*/  FFMA R45, R62, R65, R45 ;  /* 0x000000413e2d7223 */ /* 0x000fe2000000002d */
[----:B------:R-:W-:Y:S01]  /*2650*/  ISETP.GE.AND P6, PT, R11, 0xd3400, PT ;  /* 0x000d34000b00780c */ /* 0x000fe20003fc6270 */
[----:B------:R-:W-:Y:S01]  /*2660*/  FFMA R4, R59, R79, R4 ;  /* 0x0000004f3b047223 */ /* 0x000fe20000000004 */
[----:B------:R-:W-:Y:S01]  /*2670*/  SEL R9, R92, RZ, P1 ;  /* 0x000000ff5c097207 */ /* 0x000fe20000800000 */
[----:B------:R-:W-:Y:S01]  /*2680*/  FMUL R0, R35, R0 ;  /* 0x0000000023007220 */ /* 0x000fe20000400000 */
[----:B------:R-:W-:Y:S02]  /*2690*/  SEL R91, R91, RZ, P1 ;  /* 0x000000ff5b5b7207 */ /* 0x000fe40000800000 */
[----:B------:R-:W-:Y:S02]  /*26a0*/  SEL R90, R90, RZ, P1 ;  /* 0x000000ff5a5a7207 */ /* 0x000fe40000800000 */
[----:B------:R-:W-:Y:S02]  /*26b0*/  SEL R12, R89, RZ, P1 ;  /* 0x000000ff590c7207 */ /* 0x000fe40000800000 */
[----:B------:R-:W-:-:S02]  /*26c0*/  SEL R14, R85, RZ, P1 ;  /* 0x000000ff550e7207 */ /* 0x000fc40000800000 */
[----:B-----5:R-:W-:Y:S02]  /*26d0*/  SEL R44, R44, RZ, P1 ;  /* 0x000000ff2c2c7207 */ /* 0x020fe40000800000 */
[----:B------:R-:W-:Y:S02]  /*26e0*/  SEL R13, R13, RZ, P1 ;  /* 0x000000ff0d0d7207 */ /* 0x000fe40000800000 */
[----:B------:R-:W-:Y:S01]  /*26f0*/  SEL R77, R77, RZ, P1 ;  /* 0x000000ff4d4d7207 */ /* 0x000fe20000800000 */
[----:B------:R0:W-:Y:S01]  /*2700*/  @!P5 STG.E.128 desc[UR4][R2.64], R20 ;  /* 0x000000140200d986 */ /* 0x0001e2000c101d04 */
[----:B------:R-:W-:Y:S01]  /*2710*/  FSETP.GEU.AND P1, PT, R64, RZ, PT ;  /* 0x000000ff4000720b */ /* 0x000fe20003f2e000 */
[----:B------:R-:W-:Y:S01]  /*2720*/  FFMA R8, R9, R8, R14 ;  /* 0x0000000809087223 */ /* 0x000fe2000000000e */
[----:B------:R-:W-:Y:S01]  /*2730*/  FFMA R6, R91, R6, R44 ;  /* 0x000000065b067223 */ /* 0x000fe2000000002c */
[----:B------:R-:W-:Y:S01]  /*2740*/  FFMA R5, R90, R5, R13 ;  /* 0x000000055a057223 */ /* 0x000fe2000000000d */
[----:B------:R-:W-:Y:S01]  /*2750*/  FFMA R0, R12, R0, R77 ;  /* 0x000000000c007223 */ /* 0x000fe2000000004d */
[----:B------:R-:W-:-:S02]  /*2760*/  FSETP.GEU.AND P5, PT, R45, RZ, PT ;  /* 0x000000ff2d00720b */ /* 0x000fc40003fae000 */
[----:B------:R-:W-:Y:S02]  /*2770*/  FSETP.GEU.AND P4, PT, R4, RZ, PT ;  /* 0x000000ff0400720b */ /* 0x000fe40003f8e000 */
[----:B------:R-:W-:Y:S02]  /*2780*/  FSEL R44, R64, RZ, P1 ;  /* 0x000000ff402c7208 */ /* 0x000fe40000800000 */
[----:B------:R-:W-:Y:S02]  /*2790*/  FSEL R45, R45, RZ, P5 ;  /* 0x000000ff2d2d7208 */ /* 0x000fe40002800000 */
[----:B------:R-:W-:Y:S02]  /*27a0*/  FSETP.GEU.AND P1, PT, R53, RZ, PT ;  /* 0x000000ff3500720b */ /* 0x000fe40003f2e000 */
[----:B------:R-:W-:Y:S02]  /*27b0*/  FSEL R46, R4, RZ, P4 ;  /* 0x000000ff042e7208 */ /* 0x000fe40002000000 */
[----:B------:R-:W-:-:S02]  /*27c0*/  FSETP.GEU.AND P3, PT, R8, RZ, PT ;  /* 0x000000ff0800720b */ /* 0x000fc40003f6e000 */
[----:B------:R-:W-:Y:S02]  /*27d0*/  FSETP.GEU.AND P2, PT, R6, RZ, PT ;  /* 0x000000ff0600720b */ /* 0x000fe40003f4e000 */
[----:B------:R-:W-:Y:S02]  /*27e0*/  FSETP.GEU.AND P5, PT, R5, RZ, PT ;  /* 0x000000ff0500720b */ /* 0x000fe40003fae000 */
[----:B------:R-:W-:Y:S02]  /*27f0*/  FSETP.GEU.AND P4, PT, R0, RZ, PT ;  /* 0x000000ff0000720b */ /* 0x000fe40003f8e000 */
[----:B------:R-:W-:Y:S02]  /*2800*/  FSEL R47, R53, RZ, P1 ;  /* 0x000000ff352f7208 */ /* 0x000fe40000800000 */
[----:B------:R-:W-:Y:S02]  /*2810*/  @P0 FSEL R44, R8, RZ, P3 ;  /* 0x000000ff082c0208 */ /* 0x000fe40001800000 */
[----:B------:R-:W-:-:S02]  /*2820*/  @P0 FSEL R45, R6, RZ, P2 ;  /* 0x000000ff062d0208 */ /* 0x000fc40001000000 */
[----:B------:R-:W-:Y:S02]  /*2830*/  @P0 FSEL R46, R5, RZ, P5 ;  /* 0x000000ff052e0208 */ /* 0x000fe40002800000 */
[----:B------:R-:W-:Y:S01]  /*2840*/  @P0 FSEL R47, R0, RZ, P4 ;  /* 0x000000ff002f0208 */ /* 0x000fe20002000000 */
[----:B0-----:R-:W-:Y:S06]  /*2850*/  @P6 EXIT ;  /* 0x000000000000694d */ /* 0x001fec0003800000 */
[----:B------:R-:W-:Y:S01]  /*2860*/  STG.E.128 desc[UR4][R2.64+0x800], R44 ;  /* 0x0008002c02007986 */ /* 0x000fe2000c101d04 */
[----:B------:R-:W-:Y:S05]  /*2870*/  EXIT ;  /* 0x000000000000794d */ /* 0x000fea0003800000 */
.L_x_0:
[----:B------:R-:W-:-:S00]  /*2880*/  BRA `(.L_x_0) ;  /* 0xfffffffc00fc7947 */ /* 0x000fc0000383ffff */
[----:B------:R-:W-:-:S00]  /*2890*/  NOP ;  /* 0x0000000000007918 */ /* 0x000fc00000000000 */
        /* <DEDUP_REMOVED lines=14> */
.L_x_1:


//--------------------- .nv.global.init           --------------------------
	.section	.nv.global.init,"aw",@progbits
.nv.global.init:
	.type		_$_str,@object
	.size		_$_str,(_$_str_$_2 - _$_str)
_$_str:
        /*0000*/ 	.byte	0x5f, 0x5f, 0x43, 0x55, 0x44, 0x41, 0x5f, 0x46, 0x54, 0x5a, 0x00
	.type		_$_str_$_2,@object
	.size		_$_str_$_2,(.L_1 - _$_str_$_2)
_$_str_$_2:
        /*000b*/ 	.byte	0x5f, 0x5f, 0x43, 0x55, 0x44, 0x41, 0x5f, 0x50, 0x52, 0x45, 0x43, 0x5f, 0x53, 0x51, 0x52, 0x54
        /*001b*/ 	.byte	0x00
.L_1:


//--------------------- .nv.constant0.triton_poi_fused_cat_13 --------------------------
	.section	.nv.constant0.triton_poi_fused_cat_13,"a",@progbits
	.sectionflags	@""
	.align	4
.nv.constant0.triton_poi_fused_cat_13:
	.zero		620
